//
// Generated by NVIDIA NVVM Compiler
//
// Compiler Build ID: CL-36424714
// Cuda compilation tools, release 13.0, V13.0.88
// Based on NVVM 20.0.0
//

.version 9.0
.target sm_100
.address_size 64

	// .globl	_Z7reduce3PfS_j
// _ZZ7reduce3PfS_jE5sdata has been demoted
// _ZZ7reduce4PfS_jE5sdata has been demoted
// _ZZ7reduce5PfS_jE5sdata has been demoted
// _ZZ7reduce6PfS_jbE5sdata has been demoted
.global .align 1 .b8 _ZN34_INTERNAL_f7308429_4_k_cu_d4da56814cuda3std3__436_GLOBAL__N__f7308429_4_k_cu_d4da56816ignoreE[1];
.global .align 1 .b8 _ZN34_INTERNAL_f7308429_4_k_cu_d4da56814cuda3std3__45__cpo5beginE[1];
.global .align 1 .b8 _ZN34_INTERNAL_f7308429_4_k_cu_d4da56814cuda3std3__45__cpo3endE[1];
.global .align 1 .b8 _ZN34_INTERNAL_f7308429_4_k_cu_d4da56814cuda3std3__45__cpo6cbeginE[1];
.global .align 1 .b8 _ZN34_INTERNAL_f7308429_4_k_cu_d4da56814cuda3std3__45__cpo4cendE[1];
.global .align 1 .b8 _ZN34_INTERNAL_f7308429_4_k_cu_d4da56814cuda3std3__419piecewise_constructE[1];
.global .align 1 .b8 _ZN34_INTERNAL_f7308429_4_k_cu_d4da56814cuda3std3__48in_placeE[1];
.global .align 1 .b8 _ZN34_INTERNAL_f7308429_4_k_cu_d4da56814cuda3std6ranges3__45__cpo4swapE[1];
.global .align 1 .b8 _ZN34_INTERNAL_f7308429_4_k_cu_d4da56814cuda3std6ranges3__45__cpo9iter_moveE[1];
.global .align 1 .b8 _ZN34_INTERNAL_f7308429_4_k_cu_d4da56814cuda3std6ranges3__45__cpo7advanceE[1];

.visible .entry _Z7reduce3PfS_j(
	.param .u64 .ptr .align 1 _Z7reduce3PfS_j_param_0,
	.param .u64 .ptr .align 1 _Z7reduce3PfS_j_param_1,
	.param .u32 _Z7reduce3PfS_j_param_2
)
{
	.reg .pred 	%p<7>;
	.reg .b32 	%r<17>;
	.reg .b32 	%f<17>;
	.reg .b64 	%rd<11>;
	// demoted variable
	.shared .align 4 .b8 _ZZ7reduce3PfS_jE5sdata[4096];
	ld.param.u64 	%rd3, [_Z7reduce3PfS_j_param_0];
	ld.param.u64 	%rd2, [_Z7reduce3PfS_j_param_1];
	ld.param.u32 	%r9, [_Z7reduce3PfS_j_param_2];
	cvta.to.global.u64 	%rd1, %rd3;
	mov.u32 	%r1, %tid.x;
	mov.u32 	%r2, %ctaid.x;
	mov.u32 	%r16, %ntid.x;
	mul.lo.s32 	%r10, %r16, %r2;
	shl.b32 	%r11, %r10, 1;
	add.s32 	%r4, %r11, %r1;
	setp.ge.u32 	%p1, %r4, %r9;
	mov.f32 	%f15, 0f00000000;
	@%p1 bra 	$L__BB0_2;
	mul.wide.u32 	%rd4, %r4, 4;
	add.s64 	%rd5, %rd1, %rd4;
	ld.global.f32 	%f15, [%rd5];
$L__BB0_2:
	add.s32 	%r5, %r4, %r16;
	setp.ge.u32 	%p2, %r5, %r9;
	@%p2 bra 	$L__BB0_4;
	mul.wide.u32 	%rd6, %r5, 4;
	add.s64 	%rd7, %rd1, %rd6;
	ld.global.f32 	%f10, [%rd7];
	add.f32 	%f15, %f15, %f10;
$L__BB0_4:
	barrier.sync 	0;
	shl.b32 	%r12, %r1, 2;
	mov.u32 	%r13, _ZZ7reduce3PfS_jE5sdata;
	add.s32 	%r6, %r13, %r12;
	st.shared.f32 	[%r6], %f15;
	setp.lt.u32 	%p3, %r16, 2;
	@%p3 bra 	$L__BB0_8;
$L__BB0_5:
	shr.u32 	%r8, %r16, 1;
	setp.ge.u32 	%p4, %r1, %r8;
	@%p4 bra 	$L__BB0_7;
	shl.b32 	%r14, %r8, 2;
	add.s32 	%r15, %r6, %r14;
	ld.shared.f32 	%f11, [%r15];
	add.f32 	%f15, %f15, %f11;
	st.shared.f32 	[%r6], %f15;
$L__BB0_7:
	barrier.sync 	0;
	setp.gt.u32 	%p5, %r16, 3;
	mov.u32 	%r16, %r8;
	@%p5 bra 	$L__BB0_5;
$L__BB0_8:
	setp.ne.s32 	%p6, %r1, 0;
	@%p6 bra 	$L__BB0_10;
	cvta.to.global.u64 	%rd8, %rd2;
	mul.wide.u32 	%rd9, %r2, 4;
	add.s64 	%rd10, %rd8, %rd9;
	st.global.f32 	[%rd10], %f15;
$L__BB0_10:
	ret;

}
	// .globl	_Z7reduce4PfS_j
.visible .entry _Z7reduce4PfS_j(
	.param .u64 .ptr .align 1 _Z7reduce4PfS_j_param_0,
	.param .u64 .ptr .align 1 _Z7reduce4PfS_j_param_1,
	.param .u32 _Z7reduce4PfS_j_param_2
)
{
	.reg .pred 	%p<13>;
	.reg .b32 	%r<34>;
	.reg .b32 	%f<31>;
	.reg .b64 	%rd<11>;
	// demoted variable
	.shared .align 4 .b8 _ZZ7reduce4PfS_jE5sdata[4096];
	ld.param.u64 	%rd3, [_Z7reduce4PfS_j_param_0];
	ld.param.u64 	%rd2, [_Z7reduce4PfS_j_param_1];
	ld.param.u32 	%r10, [_Z7reduce4PfS_j_param_2];
	cvta.to.global.u64 	%rd1, %rd3;
	mov.u32 	%r1, %tid.x;
	mov.u32 	%r2, %ctaid.x;
	mov.u32 	%r3, %ntid.x;
	mul.lo.s32 	%r11, %r3, %r2;
	shl.b32 	%r12, %r11, 1;
	add.s32 	%r4, %r12, %r1;
	setp.ge.u32 	%p1, %r4, %r10;
	mov.f32 	%f28, 0f00000000;
	@%p1 bra 	$L__BB1_2;
	mul.wide.u32 	%rd4, %r4, 4;
	add.s64 	%rd5, %rd1, %rd4;
	ld.global.f32 	%f28, [%rd5];
$L__BB1_2:
	add.s32 	%r5, %r4, 1024;
	setp.ge.u32 	%p2, %r5, %r10;
	@%p2 bra 	$L__BB1_4;
	mul.wide.u32 	%rd6, %r5, 4;
	add.s64 	%rd7, %rd1, %rd6;
	ld.global.f32 	%f12, [%rd7];
	add.f32 	%f28, %f28, %f12;
$L__BB1_4:
	shl.b32 	%r13, %r1, 2;
	mov.u32 	%r14, _ZZ7reduce4PfS_jE5sdata;
	add.s32 	%r6, %r14, %r13;
	st.shared.f32 	[%r6], %f28;
	barrier.sync 	0;
	setp.lt.u32 	%p3, %r3, 66;
	@%p3 bra 	$L__BB1_9;
	mov.u32 	%r33, %r3;
$L__BB1_6:
	shr.u32 	%r8, %r33, 1;
	setp.ge.u32 	%p4, %r1, %r8;
	@%p4 bra 	$L__BB1_8;
	shl.b32 	%r15, %r8, 2;
	add.s32 	%r16, %r6, %r15;
	ld.shared.f32 	%f13, [%r16];
	add.f32 	%f28, %f28, %f13;
	st.shared.f32 	[%r6], %f28;
$L__BB1_8:
	barrier.sync 	0;
	setp.gt.u32 	%p5, %r33, 131;
	mov.u32 	%r33, %r8;
	@%p5 bra 	$L__BB1_6;
$L__BB1_9:
	mov.u32 	%r17, %tid.y;
	mov.u32 	%r18, %tid.z;
	mov.u32 	%r19, %ntid.y;
	mad.lo.s32 	%r20, %r18, %r19, %r17;
	mul.lo.s32 	%r9, %r20, %r3;
	add.s32 	%r21, %r9, %r1;
	setp.gt.u32 	%p6, %r21, 31;
	@%p6 bra 	$L__BB1_11;
	ld.shared.f32 	%f14, [%r6+128];
	add.f32 	%f15, %f28, %f14;
	mov.b32 	%r22, %f15;
	shfl.sync.down.b32	%r23|%p7, %r22, 16, 31, -1;
	mov.b32 	%f16, %r23;
	add.f32 	%f17, %f15, %f16;
	mov.b32 	%r24, %f17;
	shfl.sync.down.b32	%r25|%p8, %r24, 8, 31, -1;
	mov.b32 	%f18, %r25;
	add.f32 	%f19, %f17, %f18;
	mov.b32 	%r26, %f19;
	shfl.sync.down.b32	%r27|%p9, %r26, 4, 31, -1;
	mov.b32 	%f20, %r27;
	add.f32 	%f21, %f19, %f20;
	mov.b32 	%r28, %f21;
	shfl.sync.down.b32	%r29|%p10, %r28, 2, 31, -1;
	mov.b32 	%f22, %r29;
	add.f32 	%f23, %f21, %f22;
	mov.b32 	%r30, %f23;
	shfl.sync.down.b32	%r31|%p11, %r30, 1, 31, -1;
	mov.b32 	%f24, %r31;
	add.f32 	%f28, %f23, %f24;
$L__BB1_11:
	or.b32  	%r32, %r9, %r1;
	setp.ne.s32 	%p12, %r32, 0;
	@%p12 bra 	$L__BB1_13;
	cvta.to.global.u64 	%rd8, %rd2;
	mul.wide.u32 	%rd9, %r2, 4;
	add.s64 	%rd10, %rd8, %rd9;
	st.global.f32 	[%rd10], %f28;
$L__BB1_13:
	ret;

}
	// .globl	_Z7reduce5PfS_j
.visible .entry _Z7reduce5PfS_j(
	.param .u64 .ptr .align 1 _Z7reduce5PfS_j_param_0,
	.param .u64 .ptr .align 1 _Z7reduce5PfS_j_param_1,
	.param .u32 _Z7reduce5PfS_j_param_2
)
{
	.reg .pred 	%p<14>;
	.reg .b32 	%r<28>;
	.reg .b32 	%f<39>;
	.reg .b64 	%rd<9>;
	// demoted variable
	.shared .align 4 .b8 _ZZ7reduce5PfS_jE5sdata[4096];
	ld.param.u64 	%rd3, [_Z7reduce5PfS_j_param_0];
	ld.param.u64 	%rd2, [_Z7reduce5PfS_j_param_1];
	ld.param.u32 	%r6, [_Z7reduce5PfS_j_param_2];
	cvta.to.global.u64 	%rd4, %rd3;
	mov.u32 	%r1, %tid.x;
	mov.u32 	%r2, %ctaid.x;
	shl.b32 	%r7, %r2, 11;
	or.b32  	%r3, %r7, %r1;
	setp.ge.u32 	%p1, %r3, %r6;
	mul.wide.u32 	%rd5, %r3, 4;
	add.s64 	%rd1, %rd4, %rd5;
	mov.f32 	%f33, 0f00000000;
	@%p1 bra 	$L__BB2_2;
	ld.global.f32 	%f33, [%rd1];
$L__BB2_2:
	add.s32 	%r8, %r3, 1024;
	setp.ge.u32 	%p2, %r8, %r6;
	@%p2 bra 	$L__BB2_4;
	ld.global.f32 	%f16, [%rd1+4096];
	add.f32 	%f33, %f33, %f16;
$L__BB2_4:
	shl.b32 	%r9, %r1, 2;
	mov.u32 	%r10, _ZZ7reduce5PfS_jE5sdata;
	add.s32 	%r4, %r10, %r9;
	st.shared.f32 	[%r4], %f33;
	barrier.sync 	0;
	setp.gt.u32 	%p3, %r1, 511;
	@%p3 bra 	$L__BB2_6;
	ld.shared.f32 	%f17, [%r4+2048];
	add.f32 	%f33, %f33, %f17;
	st.shared.f32 	[%r4], %f33;
$L__BB2_6:
	barrier.sync 	0;
	setp.gt.u32 	%p4, %r1, 255;
	@%p4 bra 	$L__BB2_8;
	ld.shared.f32 	%f18, [%r4+1024];
	add.f32 	%f33, %f33, %f18;
	st.shared.f32 	[%r4], %f33;
$L__BB2_8:
	barrier.sync 	0;
	setp.gt.u32 	%p5, %r1, 127;
	@%p5 bra 	$L__BB2_10;
	ld.shared.f32 	%f19, [%r4+512];
	add.f32 	%f33, %f33, %f19;
	st.shared.f32 	[%r4], %f33;
$L__BB2_10:
	barrier.sync 	0;
	setp.gt.u32 	%p6, %r1, 63;
	@%p6 bra 	$L__BB2_12;
	ld.shared.f32 	%f20, [%r4+256];
	add.f32 	%f33, %f33, %f20;
	st.shared.f32 	[%r4], %f33;
$L__BB2_12:
	barrier.sync 	0;
	mov.u32 	%r11, %tid.y;
	mov.u32 	%r12, %tid.z;
	mov.u32 	%r13, %ntid.x;
	mov.u32 	%r14, %ntid.y;
	mad.lo.s32 	%r15, %r12, %r14, %r11;
	mul.lo.s32 	%r5, %r15, %r13;
	add.s32 	%r16, %r5, %r1;
	setp.gt.u32 	%p7, %r16, 31;
	@%p7 bra 	$L__BB2_14;
	ld.shared.f32 	%f21, [%r4+128];
	add.f32 	%f22, %f33, %f21;
	mov.b32 	%r17, %f22;
	shfl.sync.down.b32	%r18|%p8, %r17, 16, 31, -1;
	mov.b32 	%f23, %r18;
	add.f32 	%f24, %f22, %f23;
	mov.b32 	%r19, %f24;
	shfl.sync.down.b32	%r20|%p9, %r19, 8, 31, -1;
	mov.b32 	%f25, %r20;
	add.f32 	%f26, %f24, %f25;
	mov.b32 	%r21, %f26;
	shfl.sync.down.b32	%r22|%p10, %r21, 4, 31, -1;
	mov.b32 	%f27, %r22;
	add.f32 	%f28, %f26, %f27;
	mov.b32 	%r23, %f28;
	shfl.sync.down.b32	%r24|%p11, %r23, 2, 31, -1;
	mov.b32 	%f29, %r24;
	add.f32 	%f30, %f28, %f29;
	mov.b32 	%r25, %f30;
	shfl.sync.down.b32	%r26|%p12, %r25, 1, 31, -1;
	mov.b32 	%f31, %r26;
	add.f32 	%f33, %f30, %f31;
$L__BB2_14:
	or.b32  	%r27, %r5, %r1;
	setp.ne.s32 	%p13, %r27, 0;
	@%p13 bra 	$L__BB2_16;
	cvta.to.global.u64 	%rd6, %rd2;
	mul.wide.u32 	%rd7, %r2, 4;
	add.s64 	%rd8, %rd6, %rd7;
	st.global.f32 	[%rd8], %f33;
$L__BB2_16:
	ret;

}
	// .globl	_Z7reduce6PfS_jb
.visible .entry _Z7reduce6PfS_jb(
	.param .u64 .ptr .align 1 _Z7reduce6PfS_jb_param_0,
	.param .u64 .ptr .align 1 _Z7reduce6PfS_jb_param_1,
	.param .u32 _Z7reduce6PfS_jb_param_2,
	.param .u8 _Z7reduce6PfS_jb_param_3
)
{
	.reg .pred 	%p<18>;
	.reg .b16 	%rs<2>;
	.reg .b32 	%r<41>;
	.reg .b32 	%f<50>;
	.reg .b64 	%rd<13>;
	// demoted variable
	.shared .align 4 .b8 _ZZ7reduce6PfS_jbE5sdata[4096];
	ld.param.u64 	%rd3, [_Z7reduce6PfS_jb_param_0];
	ld.param.u64 	%rd2, [_Z7reduce6PfS_jb_param_1];
	ld.param.u32 	%r14, [_Z7reduce6PfS_jb_param_2];
	ld.param.s8 	%rs1, [_Z7reduce6PfS_jb_param_3];
	cvta.to.global.u64 	%rd1, %rd3;
	mov.u32 	%r1, %tid.x;
	mov.u32 	%r2, %nctaid.x;
	setp.eq.s16 	%p1, %rs1, 0;
	mov.f32 	%f44, 0f00000000;
	@%p1 bra 	$L__BB3_6;
	mov.u32 	%r15, %ctaid.x;
	shl.b32 	%r16, %r15, 11;
	or.b32  	%r39, %r16, %r1;
	setp.ge.u32 	%p2, %r39, %r14;
	@%p2 bra 	$L__BB3_9;
	shl.b32 	%r4, %r2, 11;
	mov.f32 	%f44, 0f00000000;
$L__BB3_3:
	mul.wide.u32 	%rd4, %r39, 4;
	add.s64 	%rd5, %rd1, %rd4;
	ld.global.f32 	%f20, [%rd5];
	add.f32 	%f44, %f44, %f20;
	add.s32 	%r6, %r39, 1024;
	setp.ge.u32 	%p3, %r6, %r14;
	@%p3 bra 	$L__BB3_5;
	mul.wide.u32 	%rd6, %r6, 4;
	add.s64 	%rd7, %rd1, %rd6;
	ld.global.f32 	%f21, [%rd7];
	add.f32 	%f44, %f44, %f21;
$L__BB3_5:
	add.s32 	%r39, %r39, %r4;
	setp.lt.u32 	%p4, %r39, %r14;
	@%p4 bra 	$L__BB3_3;
	bra.uni 	$L__BB3_9;
$L__BB3_6:
	mov.u32 	%r17, %ctaid.x;
	shl.b32 	%r18, %r17, 10;
	or.b32  	%r40, %r18, %r1;
	setp.ge.u32 	%p5, %r40, %r14;
	@%p5 bra 	$L__BB3_9;
	shl.b32 	%r9, %r2, 10;
	mov.f32 	%f44, 0f00000000;
$L__BB3_8:
	mul.wide.u32 	%rd8, %r40, 4;
	add.s64 	%rd9, %rd1, %rd8;
	ld.global.f32 	%f24, [%rd9];
	add.f32 	%f44, %f44, %f24;
	add.s32 	%r40, %r40, %r9;
	setp.lt.u32 	%p6, %r40, %r14;
	@%p6 bra 	$L__BB3_8;
$L__BB3_9:
	shl.b32 	%r19, %r1, 2;
	mov.u32 	%r20, _ZZ7reduce6PfS_jbE5sdata;
	add.s32 	%r12, %r20, %r19;
	st.shared.f32 	[%r12], %f44;
	barrier.sync 	0;
	setp.gt.u32 	%p7, %r1, 511;
	@%p7 bra 	$L__BB3_11;
	ld.shared.f32 	%f25, [%r12+2048];
	add.f32 	%f44, %f44, %f25;
	st.shared.f32 	[%r12], %f44;
$L__BB3_11:
	barrier.sync 	0;
	setp.gt.u32 	%p8, %r1, 255;
	@%p8 bra 	$L__BB3_13;
	ld.shared.f32 	%f26, [%r12+1024];
	add.f32 	%f44, %f44, %f26;
	st.shared.f32 	[%r12], %f44;
$L__BB3_13:
	barrier.sync 	0;
	setp.gt.u32 	%p9, %r1, 127;
	@%p9 bra 	$L__BB3_15;
	ld.shared.f32 	%f27, [%r12+512];
	add.f32 	%f44, %f44, %f27;
	st.shared.f32 	[%r12], %f44;
$L__BB3_15:
	barrier.sync 	0;
	setp.gt.u32 	%p10, %r1, 63;
	@%p10 bra 	$L__BB3_17;
	ld.shared.f32 	%f28, [%r12+256];
	add.f32 	%f44, %f44, %f28;
	st.shared.f32 	[%r12], %f44;
$L__BB3_17:
	barrier.sync 	0;
	mov.u32 	%r21, %tid.y;
	mov.u32 	%r22, %tid.z;
	mov.u32 	%r23, %ntid.x;
	mov.u32 	%r24, %ntid.y;
	mad.lo.s32 	%r25, %r22, %r24, %r21;
	mul.lo.s32 	%r13, %r25, %r23;
	add.s32 	%r26, %r13, %r1;
	setp.gt.u32 	%p11, %r26, 31;
	@%p11 bra 	$L__BB3_19;
	ld.shared.f32 	%f29, [%r12+128];
	add.f32 	%f30, %f44, %f29;
	mov.b32 	%r27, %f30;
	shfl.sync.down.b32	%r28|%p12, %r27, 16, 31, -1;
	mov.b32 	%f31, %r28;
	add.f32 	%f32, %f30, %f31;
	mov.b32 	%r29, %f32;
	shfl.sync.down.b32	%r30|%p13, %r29, 8, 31, -1;
	mov.b32 	%f33, %r30;
	add.f32 	%f34, %f32, %f33;
	mov.b32 	%r31, %f34;
	shfl.sync.down.b32	%r32|%p14, %r31, 4, 31, -1;
	mov.b32 	%f35, %r32;
	add.f32 	%f36, %f34, %f35;
	mov.b32 	%r33, %f36;
	shfl.sync.down.b32	%r34|%p15, %r33, 2, 31, -1;
	mov.b32 	%f37, %r34;
	add.f32 	%f38, %f36, %f37;
	mov.b32 	%r35, %f38;
	shfl.sync.down.b32	%r36|%p16, %r35, 1, 31, -1;
	mov.b32 	%f39, %r36;
	add.f32 	%f44, %f38, %f39;
$L__BB3_19:
	or.b32  	%r37, %r13, %r1;
	setp.ne.s32 	%p17, %r37, 0;
	@%p17 bra 	$L__BB3_21;
	mov.u32 	%r38, %ctaid.x;
	cvta.to.global.u64 	%rd10, %rd2;
	mul.wide.u32 	%rd11, %r38, 4;
	add.s64 	%rd12, %rd10, %rd11;
	st.global.f32 	[%rd12], %f44;
$L__BB3_21:
	ret;

}


// ===== COMPILED SASS (sm_100) =====

	.target	sm_100

	.elftype	@"ET_EXEC"


//--------------------- .note.nv.tkinfo           --------------------------
	.section	.note.nv.tkinfo,"",@"SHT_NOTE"
	.sectionflags	@"SHF_NOTE_NV_TKINFO"
	.tkinfo
        /*0018*/ 	.word	0x00000002
        /*0030*/ 	.string	""
        /*0030*/ 	.string	"ptxas"
        /*0030*/ 	.string	"Cuda compilation tools, release 13.0, V13.0.88"
        /*0030*/ 	.string	"Build cuda_13.0.r13.0/compiler.36424714_0"
        /*0030*/ 	.string	"-arch sm_100 -m 64 "



//--------------------- .note.nv.cuinfo           --------------------------
	.section	.note.nv.cuinfo,"",@"SHT_NOTE"
	.sectionflags	@"SHF_NOTE_NV_CUINFO"
        /*0018*/ 	.short	0x0002
        /*001a*/ 	.short	0x0064
        /*001c*/ 	.short	0x0082
	.zero		2


//--------------------- .nv.info                  --------------------------
	.section	.nv.info,"",@"SHT_CUDA_INFO"
	.align	4


	//----- nvinfo : EIATTR_REGCOUNT
	.align		4
        /*0000*/ 	.byte	0x04, 0x2f
        /*0002*/ 	.short	(.L_11 - .L_10)
	.align		4
.L_10:
        /*0004*/ 	.word	index@(_Z7reduce3PfS_j)
        /*0008*/ 	.word	0x00000010


	//----- nvinfo : EIATTR_FRAME_SIZE
	.align		4
.L_11:
        /*000c*/ 	.byte	0x04, 0x11
        /*000e*/ 	.short	(.L_13 - .L_12)
	.align		4
.L_12:
        /*0010*/ 	.word	index@(_Z7reduce3PfS_j)
        /*0014*/ 	.word	0x00000000


	//----- nvinfo : EIATTR_REGCOUNT
	.align		4
.L_13:
        /*0018*/ 	.byte	0x04, 0x2f
        /*001a*/ 	.short	(.L_15 - .L_14)
	.align		4
.L_14:
        /*001c*/ 	.word	index@(_Z7reduce4PfS_j)
        /*0020*/ 	.word	0x0000000f


	//----- nvinfo : EIATTR_FRAME_SIZE
	.align		4
.L_15:
        /*0024*/ 	.byte	0x04, 0x11
        /*0026*/ 	.short	(.L_17 - .L_16)
	.align		4
.L_16:
        /*0028*/ 	.word	index@(_Z7reduce4PfS_j)
        /*002c*/ 	.word	0x00000000


	//----- nvinfo : EIATTR_REGCOUNT
	.align		4
.L_17:
        /*0030*/ 	.byte	0x04, 0x2f
        /*0032*/ 	.short	(.L_19 - .L_18)
	.align		4
.L_18:
        /*0034*/ 	.word	index@(_Z7reduce5PfS_j)
        /*0038*/ 	.word	0x0000000f


	//----- nvinfo : EIATTR_FRAME_SIZE
	.align		4
.L_19:
        /*003c*/ 	.byte	0x04, 0x11
        /*003e*/ 	.short	(.L_21 - .L_20)
	.align		4
.L_20:
        /*0040*/ 	.word	index@(_Z7reduce5PfS_j)
        /*0044*/ 	.word	0x00000000


	//----- nvinfo : EIATTR_REGCOUNT
	.align		4
.L_21:
        /*0048*/ 	.byte	0x04, 0x2f
        /*004a*/ 	.short	(.L_23 - .L_22)
	.align		4
.L_22:
        /*004c*/ 	.word	index@(_Z7reduce6PfS_jb)
        /*0050*/ 	.word	0x00000010


	//----- nvinfo : EIATTR_FRAME_SIZE
	.align		4
.L_23:
        /*0054*/ 	.byte	0x04, 0x11
        /*0056*/ 	.short	(.L_25 - .L_24)
	.align		4
.L_24:
        /*0058*/ 	.word	index@(_Z7reduce6PfS_jb)
        /*005c*/ 	.word	0x00000000


	//----- nvinfo : EIATTR_MIN_STACK_SIZE
	.align		4
.L_25:
        /*0060*/ 	.byte	0x04, 0x12
        /*0062*/ 	.short	(.L_27 - .L_26)
	.align		4
.L_26:
        /*0064*/ 	.word	index@(_Z7reduce6PfS_jb)
        /*0068*/ 	.word	0x00000000


	//----- nvinfo : EIATTR_MIN_STACK_SIZE
	.align		4
.L_27:
        /*006c*/ 	.byte	0x04, 0x12
        /*006e*/ 	.short	(.L_29 - .L_28)
	.align		4
.L_28:
        /*0070*/ 	.word	index@(_Z7reduce5PfS_j)
        /*0074*/ 	.word	0x00000000


	//----- nvinfo : EIATTR_MIN_STACK_SIZE
	.align		4
.L_29:
        /*0078*/ 	.byte	0x04, 0x12
        /*007a*/ 	.short	(.L_31 - .L_30)
	.align		4
.L_30:
        /*007c*/ 	.word	index@(_Z7reduce4PfS_j)
        /*0080*/ 	.word	0x00000000


	//----- nvinfo : EIATTR_MIN_STACK_SIZE
	.align		4
.L_31:
        /*0084*/ 	.byte	0x04, 0x12
        /*0086*/ 	.short	(.L_33 - .L_32)
	.align		4
.L_32:
        /*0088*/ 	.word	index@(_Z7reduce3PfS_j)
        /*008c*/ 	.word	0x00000000
.L_33:


//--------------------- .nv.compat                --------------------------
	.section	.nv.compat,"",@"SHT_CUDA_COMPAT_INFO"
	.align	4
        /*0000*/ 	.byte	0x02, 0x09, 0x00, 0x00, 0x02, 0x02, 0x01, 0x00, 0x02, 0x05, 0x05, 0x00, 0x03, 0x07, 0x01, 0x01
        /*0010*/ 	.byte	0x02, 0x03, 0x00, 0x00, 0x02, 0x06, 0x01, 0x00, 0x04, 0x0b, 0x08, 0x00, 0x09, 0x00, 0x00, 0x00
        /*0020*/ 	.byte	0x00, 0x00, 0x00, 0x00


//--------------------- .nv.info._Z7reduce6PfS_jb --------------------------
	.section	.nv.info._Z7reduce6PfS_jb,"",@"SHT_CUDA_INFO"
	.sectionflags	@""
	.align	4


	//----- nvinfo : EIATTR_CUDA_API_VERSION
	.align		4
        /*0000*/ 	.byte	0x04, 0x37
        /*0002*/ 	.short	(.L_35 - .L_34)
.L_34:
        /*0004*/ 	.word	0x00000082


	//----- nvinfo : EIATTR_KPARAM_INFO
	.align		4
.L_35:
        /*0008*/ 	.byte	0x04, 0x17
        /*000a*/ 	.short	(.L_37 - .L_36)
.L_36:
        /*000c*/ 	.word	0x00000000
        /*0010*/ 	.short	0x0003
        /*0012*/ 	.short	0x0014
        /*0014*/ 	.byte	0x00, 0xf0, 0x05, 0x00


	//----- nvinfo : EIATTR_KPARAM_INFO
	.align		4
.L_37:
        /*0018*/ 	.byte	0x04, 0x17
        /*001a*/ 	.short	(.L_39 - .L_38)
.L_38:
        /*001c*/ 	.word	0x00000000
        /*0020*/ 	.short	0x0002
        /*0022*/ 	.short	0x0010
        /*0024*/ 	.byte	0x00, 0xf0, 0x11, 0x00


	//----- nvinfo : EIATTR_KPARAM_INFO
	.align		4
.L_39:
        /*0028*/ 	.byte	0x04, 0x17
        /*002a*/ 	.short	(.L_41 - .L_40)
.L_40:
        /*002c*/ 	.word	0x00000000
        /*0030*/ 	.short	0x0001
        /*0032*/ 	.short	0x0008
        /*0034*/ 	.byte	0x00, 0xf5, 0x21, 0x00


	//----- nvinfo : EIATTR_KPARAM_INFO
	.align		4
.L_41:
        /*0038*/ 	.byte	0x04, 0x17
        /*003a*/ 	.short	(.L_43 - .L_42)
.L_42:
        /*003c*/ 	.word	0x00000000
        /*0040*/ 	.short	0x0000
        /*0042*/ 	.short	0x0000
        /*0044*/ 	.byte	0x00, 0xf5, 0x21, 0x00


	//----- nvinfo : EIATTR_SPARSE_MMA_MASK
	.align		4
.L_43:
        /*0048*/ 	.byte	0x03, 0x50
        /*004a*/ 	.short	0x0000


	//----- nvinfo : EIATTR_MAXREG_COUNT
	.align		4
        /*004c*/ 	.byte	0x03, 0x1b
        /*004e*/ 	.short	0x00ff


	//----- nvinfo : EIATTR_NUM_BARRIERS
	.align		4
        /*0050*/ 	.byte	0x02, 0x4c
        /*0052*/ 	.byte	0x01
	.zero		1


	//----- nvinfo : EIATTR_MERCURY_ISA_VERSION
	.align		4
        /*0054*/ 	.byte	0x03, 0x5f
        /*0056*/ 	.short	0x0101


	//----- nvinfo : EIATTR_COOP_GROUP_MASK_REGIDS
	.align		4
        /*0058*/ 	.byte	0x04, 0x29
        /*005a*/ 	.short	(.L_45 - .L_44)


	//   ....[0]....
.L_44:
        /*005c*/ 	.word	0xffffffff


	//   ....[1]....
        /*0060*/ 	.word	0xffffffff


	//   ....[2]....
        /*0064*/ 	.word	0xffffffff


	//   ....[3]....
        /*0068*/ 	.word	0xffffffff


	//   ....[4]....
        /*006c*/ 	.word	0xffffffff


	//   ....[5]....
        /*0070*/ 	.word	0xffffffff


	//   ....[6]....
        /*0074*/ 	.word	0xffffffff


	//   ....[7]....
        /*0078*/ 	.word	0xffffffff


	//   ....[8]....
        /*007c*/ 	.word	0xffffffff


	//   ....[9]....
        /*0080*/ 	.word	0xffffffff


	//   ....[10]....
        /*0084*/ 	.word	0x05000008


	//   ....[11]....
        /*0088*/ 	.word	0x05000008


	//   ....[12]....
        /*008c*/ 	.word	0x05000008


	//   ....[13]....
        /*0090*/ 	.word	0x05000008


	//   ....[14]....
        /*0094*/ 	.word	0x05000008


	//----- nvinfo : EIATTR_COOP_GROUP_INSTR_OFFSETS
	.align		4
.L_45:
        /*0098*/ 	.byte	0x04, 0x28
        /*009a*/ 	.short	(.L_47 - .L_46)


	//   ....[0]....
.L_46:
        /*009c*/ 	.word	0x000003e0


	//   ....[1]....
        /*00a0*/ 	.word	0x00000430


	//   ....[2]....
        /*00a4*/ 	.word	0x00000480


	//   ....[3]....
        /*00a8*/ 	.word	0x000004d0


	//   ....[4]....
        /*00ac*/ 	.word	0x00000540


	//   ....[5]....
        /*00b0*/ 	.word	0x000005b0


	//   ....[6]....
        /*00b4*/ 	.word	0x000005d0


	//   ....[7]....
        /*00b8*/ 	.word	0x000005f0


	//   ....[8]....
        /*00bc*/ 	.word	0x00000610


	//   ....[9]....
        /*00c0*/ 	.word	0x00000630


	//   ....[10]....
        /*00c4*/ 	.word	0x00000710


	//   ....[11]....
        /*00c8*/ 	.word	0x00000780


	//   ....[12]....
        /*00cc*/ 	.word	0x000007f0


	//   ....[13]....
        /*00d0*/ 	.word	0x00000860


	//   ....[14]....
        /*00d4*/ 	.word	0x000008d0


	//----- nvinfo : EIATTR_VRC_CTA_INIT_COUNT
	.align		4
.L_47:
        /*00d8*/ 	.byte	0x02, 0x4a
	.zero		1
	.zero		1


	//----- nvinfo : EIATTR_EXIT_INSTR_OFFSETS
	.align		4
        /*00dc*/ 	.byte	0x04, 0x1c
        /*00de*/ 	.short	(.L_49 - .L_48)


	//   ....[0]....
.L_48:
        /*00e0*/ 	.word	0x00000670


	//   ....[1]....
        /*00e4*/ 	.word	0x000006c0


	//----- nvinfo : EIATTR_CRS_STACK_SIZE
	.align		4
.L_49:
        /*00e8*/ 	.byte	0x04, 0x1e
        /*00ea*/ 	.short	(.L_51 - .L_50)
.L_50:
        /*00ec*/ 	.word	0x00000000


	//----- nvinfo : EIATTR_CBANK_PARAM_SIZE
	.align		4
.L_51:
        /*00f0*/ 	.byte	0x03, 0x19
        /*00f2*/ 	.short	0x0015


	//----- nvinfo : EIATTR_PARAM_CBANK
	.align		4
        /*00f4*/ 	.byte	0x04, 0x0a
        /*00f6*/ 	.short	(.L_53 - .L_52)
	.align		4
.L_52:
        /*00f8*/ 	.word	index@(.nv.constant0._Z7reduce6PfS_jb)
        /*00fc*/ 	.short	0x0380
        /*00fe*/ 	.short	0x0015


	//----- nvinfo : EIATTR_SW_WAR
	.align		4
.L_53:
        /*0100*/ 	.byte	0x04, 0x36
        /*0102*/ 	.short	(.L_55 - .L_54)
.L_54:
        /*0104*/ 	.word	0x00000008
.L_55:


//--------------------- .nv.info._Z7reduce5PfS_j  --------------------------
	.section	.nv.info._Z7reduce5PfS_j,"",@"SHT_CUDA_INFO"
	.sectionflags	@""
	.align	4


	//----- nvinfo : EIATTR_CUDA_API_VERSION
	.align		4
        /*0000*/ 	.byte	0x04, 0x37
        /*0002*/ 	.short	(.L_57 - .L_56)
.L_56:
        /*0004*/ 	.word	0x00000082


	//----- nvinfo : EIATTR_KPARAM_INFO
	.align		4
.L_57:
        /*0008*/ 	.byte	0x04, 0x17
        /*000a*/ 	.short	(.L_59 - .L_58)
.L_58:
        /*000c*/ 	.word	0x00000000
        /*0010*/ 	.short	0x0002
        /*0012*/ 	.short	0x0010
        /*0014*/ 	.byte	0x00, 0xf0, 0x11, 0x00


	//----- nvinfo : EIATTR_KPARAM_INFO
	.align		4
.L_59:
        /*0018*/ 	.byte	0x04, 0x17
        /*001a*/ 	.short	(.L_61 - .L_60)
.L_60:
        /*001c*/ 	.word	0x00000000
        /*0020*/ 	.short	0x0001
        /*0022*/ 	.short	0x0008
        /*0024*/ 	.byte	0x00, 0xf5, 0x21, 0x00


	//----- nvinfo : EIATTR_KPARAM_INFO
	.align		4
.L_61:
        /*0028*/ 	.byte	0x04, 0x17
        /*002a*/ 	.short	(.L_63 - .L_62)
.L_62:
        /*002c*/ 	.word	0x00000000
        /*0030*/ 	.short	0x0000
        /*0032*/ 	.short	0x0000
        /*0034*/ 	.byte	0x00, 0xf5, 0x21, 0x00


	//----- nvinfo : EIATTR_SPARSE_MMA_MASK
	.align		4
.L_63:
        /*0038*/ 	.byte	0x03, 0x50
        /*003a*/ 	.short	0x0000


	//----- nvinfo : EIATTR_MAXREG_COUNT
	.align		4
        /*003c*/ 	.byte	0x03, 0x1b
        /*003e*/ 	.short	0x00ff


	//----- nvinfo : EIATTR_NUM_BARRIERS
	.align		4
        /*0040*/ 	.byte	0x02, 0x4c
        /*0042*/ 	.byte	0x01
	.zero		1


	//----- nvinfo : EIATTR_MERCURY_ISA_VERSION
	.align		4
        /*0044*/ 	.byte	0x03, 0x5f
        /*0046*/ 	.short	0x0101


	//----- nvinfo : EIATTR_COOP_GROUP_MASK_REGIDS
	.align		4
        /*0048*/ 	.byte	0x04, 0x29
        /*004a*/ 	.short	(.L_65 - .L_64)


	//   ....[0]....
.L_64:
        /*004c*/ 	.word	0xffffffff


	//   ....[1]....
        /*0050*/ 	.word	0xffffffff


	//   ....[2]....
        /*0054*/ 	.word	0xffffffff


	//   ....[3]....
        /*0058*/ 	.word	0xffffffff


	//   ....[4]....
        /*005c*/ 	.word	0xffffffff


	//   ....[5]....
        /*0060*/ 	.word	0xffffffff


	//   ....[6]....
        /*0064*/ 	.word	0xffffffff


	//   ....[7]....
        /*0068*/ 	.word	0xffffffff


	//   ....[8]....
        /*006c*/ 	.word	0xffffffff


	//   ....[9]....
        /*0070*/ 	.word	0xffffffff


	//   ....[10]....
        /*0074*/ 	.word	0x0500000a


	//   ....[11]....
        /*0078*/ 	.word	0x0500000a


	//   ....[12]....
        /*007c*/ 	.word	0x0500000a


	//   ....[13]....
        /*0080*/ 	.word	0x0500000a


	//   ....[14]....
        /*0084*/ 	.word	0x0500000a


	//----- nvinfo : EIATTR_COOP_GROUP_INSTR_OFFSETS
	.align		4
.L_65:
        /*0088*/ 	.byte	0x04, 0x28
        /*008a*/ 	.short	(.L_67 - .L_66)


	//   ....[0]....
.L_66:
        /*008c*/ 	.word	0x000001b0


	//   ....[1]....
        /*0090*/ 	.word	0x00000200


	//   ....[2]....
        /*0094*/ 	.word	0x00000270


	//   ....[3]....
        /*0098*/ 	.word	0x000002c0


	//   ....[4]....
        /*009c*/ 	.word	0x00000320


	//   ....[5]....
        /*00a0*/ 	.word	0x00000380


	//   ....[6]....
        /*00a4*/ 	.word	0x000003a0


	//   ....[7]....
        /*00a8*/ 	.word	0x000003c0


	//   ....[8]....
        /*00ac*/ 	.word	0x000003e0


	//   ....[9]....
        /*00b0*/ 	.word	0x00000400


	//   ....[10]....
        /*00b4*/ 	.word	0x000004d0


	//   ....[11]....
        /*00b8*/ 	.word	0x00000540


	//   ....[12]....
        /*00bc*/ 	.word	0x000005b0


	//   ....[13]....
        /*00c0*/ 	.word	0x00000620


	//   ....[14]....
        /*00c4*/ 	.word	0x00000690


	//----- nvinfo : EIATTR_VRC_CTA_INIT_COUNT
	.align		4
.L_67:
        /*00c8*/ 	.byte	0x02, 0x4a
	.zero		1
	.zero		1


	//----- nvinfo : EIATTR_EXIT_INSTR_OFFSETS
	.align		4
        /*00cc*/ 	.byte	0x04, 0x1c
        /*00ce*/ 	.short	(.L_69 - .L_68)


	//   ....[0]....
.L_68:
        /*00d0*/ 	.word	0x00000440


	//   ....[1]....
        /*00d4*/ 	.word	0x00000480


	//----- nvinfo : EIATTR_CRS_STACK_SIZE
	.align		4
.L_69:
        /*00d8*/ 	.byte	0x04, 0x1e
        /*00da*/ 	.short	(.L_71 - .L_70)
.L_70:
        /*00dc*/ 	.word	0x00000000


	//----- nvinfo : EIATTR_CBANK_PARAM_SIZE
	.align		4
.L_71:
        /*00e0*/ 	.byte	0x03, 0x19
        /*00e2*/ 	.short	0x0014


	//----- nvinfo : EIATTR_PARAM_CBANK
	.align		4
        /*00e4*/ 	.byte	0x04, 0x0a
        /*00e6*/ 	.short	(.L_73 - .L_72)
	.align		4
.L_72:
        /*00e8*/ 	.word	index@(.nv.constant0._Z7reduce5PfS_j)
        /*00ec*/ 	.short	0x0380
        /*00ee*/ 	.short	0x0014


	//----- nvinfo : EIATTR_SW_WAR
	.align		4
.L_73:
        /*00f0*/ 	.byte	0x04, 0x36
        /*00f2*/ 	.short	(.L_75 - .L_74)
.L_74:
        /*00f4*/ 	.word	0x00000008
.L_75:


//--------------------- .nv.info._Z7reduce4PfS_j  --------------------------
	.section	.nv.info._Z7reduce4PfS_j,"",@"SHT_CUDA_INFO"
	.sectionflags	@""
	.align	4


	//----- nvinfo : EIATTR_CUDA_API_VERSION
	.align		4
        /*0000*/ 	.byte	0x04, 0x37
        /*0002*/ 	.short	(.L_77 - .L_76)
.L_76:
        /*0004*/ 	.word	0x00000082


	//----- nvinfo : EIATTR_KPARAM_INFO
	.align		4
.L_77:
        /*0008*/ 	.byte	0x04, 0x17
        /*000a*/ 	.short	(.L_79 - .L_78)
.L_78:
        /*000c*/ 	.word	0x00000000
        /*0010*/ 	.short	0x0002
        /*0012*/ 	.short	0x0010
        /*0014*/ 	.byte	0x00, 0xf0, 0x11, 0x00


	//----- nvinfo : EIATTR_KPARAM_INFO
	.align		4
.L_79:
        /*0018*/ 	.byte	0x04, 0x17
        /*001a*/ 	.short	(.L_81 - .L_80)
.L_80:
        /*001c*/ 	.word	0x00000000
        /*0020*/ 	.short	0x0001
        /*0022*/ 	.short	0x0008
        /*0024*/ 	.byte	0x00, 0xf5, 0x21, 0x00


	//----- nvinfo : EIATTR_KPARAM_INFO
	.align		4
.L_81:
        /*0028*/ 	.byte	0x04, 0x17
        /*002a*/ 	.short	(.L_83 - .L_82)
.L_82:
        /*002c*/ 	.word	0x00000000
        /*0030*/ 	.short	0x0000
        /*0032*/ 	.short	0x0000
        /*0034*/ 	.byte	0x00, 0xf5, 0x21, 0x00


	//----- nvinfo : EIATTR_SPARSE_MMA_MASK
	.align		4
.L_83:
        /*0038*/ 	.byte	0x03, 0x50
        /*003a*/ 	.short	0x0000


	//----- nvinfo : EIATTR_MAXREG_COUNT
	.align		4
        /*003c*/ 	.byte	0x03, 0x1b
        /*003e*/ 	.short	0x00ff


	//----- nvinfo : EIATTR_NUM_BARRIERS
	.align		4
        /*0040*/ 	.byte	0x02, 0x4c
        /*0042*/ 	.byte	0x01
	.zero		1


	//----- nvinfo : EIATTR_MERCURY_ISA_VERSION
	.align		4
        /*0044*/ 	.byte	0x03, 0x5f
        /*0046*/ 	.short	0x0101


	//----- nvinfo : EIATTR_COOP_GROUP_MASK_REGIDS
	.align		4
        /*0048*/ 	.byte	0x04, 0x29
        /*004a*/ 	.short	(.L_85 - .L_84)


	//   ....[0]....
.L_84:
        /*004c*/ 	.word	0xffffffff


	//   ....[1]....
        /*0050*/ 	.word	0xffffffff


	//   ....[2]....
        /*0054*/ 	.word	0xffffffff


	//   ....[3]....
        /*0058*/ 	.word	0xffffffff


	//   ....[4]....
        /*005c*/ 	.word	0xffffffff


	//   ....[5]....
        /*0060*/ 	.word	0xffffffff


	//   ....[6]....
        /*0064*/ 	.word	0xffffffff


	//   ....[7]....
        /*0068*/ 	.word	0x05000007


	//   ....[8]....
        /*006c*/ 	.word	0x05000007


	//   ....[9]....
        /*0070*/ 	.word	0x05000007


	//   ....[10]....
        /*0074*/ 	.word	0x05000007


	//   ....[11]....
        /*0078*/ 	.word	0x05000007


	//----- nvinfo : EIATTR_COOP_GROUP_INSTR_OFFSETS
	.align		4
.L_85:
        /*007c*/ 	.byte	0x04, 0x28
        /*007e*/ 	.short	(.L_87 - .L_86)


	//   ....[0]....
.L_86:
        /*0080*/ 	.word	0x00000200


	//   ....[1]....
        /*0084*/ 	.word	0x00000290


	//   ....[2]....
        /*0088*/ 	.word	0x00000330


	//   ....[3]....
        /*008c*/ 	.word	0x00000350


	//   ....[4]....
        /*0090*/ 	.word	0x00000370


	//   ....[5]....
        /*0094*/ 	.word	0x00000390


	//   ....[6]....
        /*0098*/ 	.word	0x000003b0


	//   ....[7]....
        /*009c*/ 	.word	0x00000480


	//   ....[8]....
        /*00a0*/ 	.word	0x000004f0


	//   ....[9]....
        /*00a4*/ 	.word	0x00000560


	//   ....[10]....
        /*00a8*/ 	.word	0x000005d0


	//   ....[11]....
        /*00ac*/ 	.word	0x00000640


	//----- nvinfo : EIATTR_VRC_CTA_INIT_COUNT
	.align		4
.L_87:
        /*00b0*/ 	.byte	0x02, 0x4a
	.zero		1
	.zero		1


	//----- nvinfo : EIATTR_EXIT_INSTR_OFFSETS
	.align		4
        /*00b4*/ 	.byte	0x04, 0x1c
        /*00b6*/ 	.short	(.L_89 - .L_88)


	//   ....[0]....
.L_88:
        /*00b8*/ 	.word	0x000003f0


	//   ....[1]....
        /*00bc*/ 	.word	0x00000430


	//----- nvinfo : EIATTR_CRS_STACK_SIZE
	.align		4
.L_89:
        /*00c0*/ 	.byte	0x04, 0x1e
        /*00c2*/ 	.short	(.L_91 - .L_90)
.L_90:
        /*00c4*/ 	.word	0x00000000


	//----- nvinfo : EIATTR_CBANK_PARAM_SIZE
	.align		4
.L_91:
        /*00c8*/ 	.byte	0x03, 0x19
        /*00ca*/ 	.short	0x0014


	//----- nvinfo : EIATTR_PARAM_CBANK
	.align		4
        /*00cc*/ 	.byte	0x04, 0x0a
        /*00ce*/ 	.short	(.L_93 - .L_92)
	.align		4
.L_92:
        /*00d0*/ 	.word	index@(.nv.constant0._Z7reduce4PfS_j)
        /*00d4*/ 	.short	0x0380
        /*00d6*/ 	.short	0x0014


	//----- nvinfo : EIATTR_SW_WAR
	.align		4
.L_93:
        /*00d8*/ 	.byte	0x04, 0x36
        /*00da*/ 	.short	(.L_95 - .L_94)
.L_94:
        /*00dc*/ 	.word	0x00000008
.L_95:


//--------------------- .nv.info._Z7reduce3PfS_j  --------------------------
	.section	.nv.info._Z7reduce3PfS_j,"",@"SHT_CUDA_INFO"
	.sectionflags	@""
	.align	4


	//----- nvinfo : EIATTR_CUDA_API_VERSION
	.align		4
        /*0000*/ 	.byte	0x04, 0x37
        /*0002*/ 	.short	(.L_97 - .L_96)
.L_96:
        /*0004*/ 	.word	0x00000082


	//----- nvinfo : EIATTR_KPARAM_INFO
	.align		4
.L_97:
        /*0008*/ 	.byte	0x04, 0x17
        /*000a*/ 	.short	(.L_99 - .L_98)
.L_98:
        /*000c*/ 	.word	0x00000000
        /*0010*/ 	.short	0x0002
        /*0012*/ 	.short	0x0010
        /*0014*/ 	.byte	0x00, 0xf0, 0x11, 0x00


	//----- nvinfo : EIATTR_KPARAM_INFO
	.align		4
.L_99:
        /*0018*/ 	.byte	0x04, 0x17
        /*001a*/ 	.short	(.L_101 - .L_100)
.L_100:
        /*001c*/ 	.word	0x00000000
        /*0020*/ 	.short	0x0001
        /*0022*/ 	.short	0x0008
        /*0024*/ 	.byte	0x00, 0xf5, 0x21, 0x00


	//----- nvinfo : EIATTR_KPARAM_INFO
	.align		4
.L_101:
        /*0028*/ 	.byte	0x04, 0x17
        /*002a*/ 	.short	(.L_103 - .L_102)
.L_102:
        /*002c*/ 	.word	0x00000000
        /*0030*/ 	.short	0x0000
        /*0032*/ 	.short	0x0000
        /*0034*/ 	.byte	0x00, 0xf5, 0x21, 0x00


	//----- nvinfo : EIATTR_SPARSE_MMA_MASK
	.align		4
.L_103:
        /*0038*/ 	.byte	0x03, 0x50
        /*003a*/ 	.short	0x0000


	//----- nvinfo : EIATTR_MAXREG_COUNT
	.align		4
        /*003c*/ 	.byte	0x03, 0x1b
        /*003e*/ 	.short	0x00ff


	//----- nvinfo : EIATTR_NUM_BARRIERS
	.align		4
        /*0040*/ 	.byte	0x02, 0x4c
        /*0042*/ 	.byte	0x01
	.zero		1


	//----- nvinfo : EIATTR_MERCURY_ISA_VERSION
	.align		4
        /*0044*/ 	.byte	0x03, 0x5f
        /*0046*/ 	.short	0x0101


	//----- nvinfo : EIATTR_COOP_GROUP_MASK_REGIDS
	.align		4
        /*0048*/ 	.byte	0x04, 0x29
        /*004a*/ 	.short	(.L_105 - .L_104)


	//   ....[0]....
.L_104:
        /*004c*/ 	.word	0xffffffff


	//   ....[1]....
        /*0050*/ 	.word	0xffffffff


	//----- nvinfo : EIATTR_COOP_GROUP_INSTR_OFFSETS
	.align		4
.L_105:
        /*0054*/ 	.byte	0x04, 0x28
        /*0056*/ 	.short	(.L_107 - .L_106)


	//   ....[0]....
.L_106:
        /*0058*/ 	.word	0x00000150


	//   ....[1]....
        /*005c*/ 	.word	0x00000230


	//----- nvinfo : EIATTR_VRC_CTA_INIT_COUNT
	.align		4
.L_107:
        /*0060*/ 	.byte	0x02, 0x4a
	.zero		1
	.zero		1


	//----- nvinfo : EIATTR_EXIT_INSTR_OFFSETS
	.align		4
        /*0064*/ 	.byte	0x04, 0x1c
        /*0066*/ 	.short	(.L_109 - .L_108)


	//   ....[0]....
.L_108:
        /*0068*/ 	.word	0x00000270


	//   ....[1]....
        /*006c*/ 	.word	0x000002b0


	//----- nvinfo : EIATTR_CBANK_PARAM_SIZE
	.align		4
.L_109:
        /*0070*/ 	.byte	0x03, 0x19
        /*0072*/ 	.short	0x0014


	//----- nvinfo : EIATTR_PARAM_CBANK
	.align		4
        /*0074*/ 	.byte	0x04, 0x0a
        /*0076*/ 	.short	(.L_111 - .L_110)
	.align		4
.L_110:
        /*0078*/ 	.word	index@(.nv.constant0._Z7reduce3PfS_j)
        /*007c*/ 	.short	0x0380
        /*007e*/ 	.short	0x0014


	//----- nvinfo : EIATTR_SW_WAR
	.align		4
.L_111:
        /*0080*/ 	.byte	0x04, 0x36
        /*0082*/ 	.short	(.L_113 - .L_112)
.L_112:
        /*0084*/ 	.word	0x00000008
.L_113:


//--------------------- .nv.callgraph             --------------------------
	.section	.nv.callgraph,"",@"SHT_CUDA_CALLGRAPH"
	.align	4
	.sectionentsize	8
	.align		4
        /*0000*/ 	.word	0x00000000
	.align		4
        /*0004*/ 	.word	0xffffffff
	.align		4
        /*0008*/ 	.word	0x00000000
	.align		4
        /*000c*/ 	.word	0xfffffffe
	.align		4
        /*0010*/ 	.word	0x00000000
	.align		4
        /*0014*/ 	.word	0xfffffffd
	.align		4
        /*0018*/ 	.word	0x00000000
	.align		4
        /*001c*/ 	.word	0xfffffffc


//--------------------- .nv.constant4             --------------------------
	.section	.nv.constant4,"a",@progbits
	.align	8
	.align		8
.nv.constant4:
        /*0000*/ 	.dword	_ZN34_INTERNAL_f7308429_4_k_cu_d4da56814cuda3std3__436_GLOBAL__N__f7308429_4_k_cu_d4da56816ignoreE
	.align		8
        /*0008*/ 	.dword	_ZN34_INTERNAL_f7308429_4_k_cu_d4da56814cuda3std3__45__cpo5beginE
	.align		8
        /*0010*/ 	.dword	_ZN34_INTERNAL_f7308429_4_k_cu_d4da56814cuda3std3__45__cpo3endE
	.align		8
        /*0018*/ 	.dword	_ZN34_INTERNAL_f7308429_4_k_cu_d4da56814cuda3std3__45__cpo6cbeginE
	.align		8
        /*0020*/ 	.dword	_ZN34_INTERNAL_f7308429_4_k_cu_d4da56814cuda3std3__45__cpo4cendE
	.align		8
        /*0028*/ 	.dword	_ZN34_INTERNAL_f7308429_4_k_cu_d4da56814cuda3std3__419piecewise_constructE
	.align		8
        /*0030*/ 	.dword	_ZN34_INTERNAL_f7308429_4_k_cu_d4da56814cuda3std3__48in_placeE
	.align		8
        /*0038*/ 	.dword	_ZN34_INTERNAL_f7308429_4_k_cu_d4da56814cuda3std6ranges3__45__cpo4swapE
	.align		8
        /*0040*/ 	.dword	_ZN34_INTERNAL_f7308429_4_k_cu_d4da56814cuda3std6ranges3__45__cpo9iter_moveE
	.align		8
        /*0048*/ 	.dword	_ZN34_INTERNAL_f7308429_4_k_cu_d4da56814cuda3std6ranges3__45__cpo7advanceE


//--------------------- .text._Z7reduce6PfS_jb    --------------------------
	.section	.text._Z7reduce6PfS_jb,"ax",@progbits
	.align	128
        .global         _Z7reduce6PfS_jb
        .type           _Z7reduce6PfS_jb,@function
        .size           _Z7reduce6PfS_jb,(.L_x_41 - _Z7reduce6PfS_jb)
        .other          _Z7reduce6PfS_jb,@"STO_CUDA_ENTRY STV_DEFAULT"
_Z7reduce6PfS_jb:
.text._Z7reduce6PfS_jb:
[----:B------:R-:W-:Y:S01]  /*0000*/  LDC R1, c[0x0][0x37c] ;  /* 0x0000df00ff017b82 */ /* 0x000fe20000000800 */
[----:B------:R-:W0:Y:S01]  /*0010*/  LDCU.U8 UR4, c[0x0][0x394] ;  /* 0x00007280ff0477ac */ /* 0x000e220008000000 */
[----:B------:R-:W1:Y:S06]  /*0020*/  S2R R0, SR_TID.X ;  /* 0x0000000000007919 */ /* 0x000e6c0000002100 */
[----:B------:R-:W2:Y:S01]  /*0030*/  LDC R10, c[0x0][0x370] ;  /* 0x0000dc00ff0a7b82 */ /* 0x000ea20000000800 */
[----:B------:R-:W-:Y:S01]  /*0040*/  HFMA2 R8, -RZ, RZ, 0, 0 ;  /* 0x00000000ff087431 */ /* 0x000fe200000001ff */
[----:B------:R-:W-:Y:S01]  /*0050*/  BSSY.RECONVERGENT B0, `(.L_x_0) ;  /* 0x000002c000007945 */ /* 0x000fe20003800200 */
[----:B------:R-:W3:Y:S01]  /*0060*/  LDCU.64 UR6, c[0x0][0x358] ;  /* 0x00006b00ff0677ac */ /* 0x000ee20008000a00 */
[----:B0-----:R-:W-:-:S04]  /*0070*/  UPRMT UR4, UR4, 0x8880, URZ ;  /* 0x0000888004047896 */ /* 0x001fc800080000ff */
[----:B------:R-:W-:-:S09]  /*0080*/  UISETP.NE.AND UP0, UPT, UR4, URZ, UPT ;  /* 0x000000ff0400728c */ /* 0x000fd2000bf05270 */
[----:B---3--:R-:W-:Y:S05]  /*0090*/  BRA.U !UP0, `(.L_x_1) ;  /* 0x0000000108607547 */ /* 0x008fea000b800000 */
[----:B------:R-:W0:Y:S01]  /*00a0*/  S2UR UR4, SR_CTAID.X ;  /* 0x00000000000479c3 */ /* 0x000e220000002500 */
[----:B------:R-:W3:Y:S01]  /*00b0*/  LDCU UR5, c[0x0][0x390] ;  /* 0x00007200ff0577ac */ /* 0x000ee20008000800 */
[----:B------:R-:W4:Y:S01]  /*00c0*/  LDCU UR8, c[0x0][0x390] ;  /* 0x00007200ff0877ac */ /* 0x000f220008000800 */
[----:B0-----:R-:W-:-:S06]  /*00d0*/  USHF.L.U32 UR4, UR4, 0xb, URZ ;  /* 0x0000000b04047899 */ /* 0x001fcc00080006ff */
[----:B-1----:R-:W-:-:S04]  /*00e0*/  LOP3.LUT R2, R0, UR4, RZ, 0xfc, !PT ;  /* 0x0000000400027c12 */ /* 0x002fc8000f8efcff */
[----:B---3--:R-:W-:-:S13]  /*00f0*/  ISETP.GE.U32.AND P0, PT, R2, UR5, PT ;  /* 0x0000000502007c0c */ /* 0x008fda000bf06070 */
[----:B----4-:R-:W-:Y:S05]  /*0100*/  @P0 BRA `(.L_x_2) ;  /* 0x0000000000800947 */ /* 0x010fea0003800000 */
[----:B------:R-:W0:Y:S01]  /*0110*/  LDC.64 R6, c[0x0][0x380] ;  /* 0x0000e000ff067b82 */ /* 0x000e220000000a00 */
[----:B------:R-:W-:Y:S01]  /*0120*/  BSSY.RECONVERGENT B1, `(.L_x_3) ;  /* 0x000000e000017945 */ /* 0x000fe20003800200 */
[----:B------:R-:W-:Y:S01]  /*0130*/  MOV R9, R2 ;  /* 0x0000000200097202 */ /* 0x000fe20000000f00 */
[----:B------:R-:W-:-:S07]  /*0140*/  IMAD.MOV.U32 R8, RZ, RZ, RZ ;  /* 0x000000ffff087224 */ /* 0x000fce00078e00ff */
.L_x_4:
[C---:B------:R-:W-:Y:S01]  /*0150*/  IADD3 R5, PT, PT, R9.reuse, 0x400, RZ ;  /* 0x0000040009057810 */ /* 0x040fe20007ffe0ff */
[----:B0-----:R-:W-:-:S03]  /*0160*/  IMAD.WIDE.U32 R2, R9, 0x4, R6 ;  /* 0x0000000409027825 */ /* 0x001fc600078e0006 */
[----:B------:R-:W-:-:S03]  /*0170*/  ISETP.GE.U32.AND P0, PT, R5, UR8, PT ;  /* 0x0000000805007c0c */ /* 0x000fc6000bf06070 */
[----:B------:R-:W3:Y:S10]  /*0180*/  LDG.E R3, desc[UR6][R2.64] ;  /* 0x0000000602037981 */ /* 0x000ef4000c1e1900 */
[----:B------:R-:W-:-:S06]  /*0190*/  @!P0 IMAD.WIDE.U32 R4, R5, 0x4, R6 ;  /* 0x0000000405048825 */ /* 0x000fcc00078e0006 */
[----:B------:R-:W4:Y:S01]  /*01a0*/  @!P0 LDG.E R5, desc[UR6][R4.64] ;  /* 0x0000000604058981 */ /* 0x000f22000c1e1900 */
[----:B--2---:R-:W-:-:S05]  /*01b0*/  IMAD R9, R10, 0x800, R9 ;  /* 0x000008000a097824 */ /* 0x004fca00078e0209 */
[----:B------:R-:W-:Y:S01]  /*01c0*/  ISETP.GE.U32.AND P1, PT, R9, UR8, PT ;  /* 0x0000000809007c0c */ /* 0x000fe2000bf26070 */
[----:B---3--:R-:W-:-:S04]  /*01d0*/  FADD R8, R3, R8 ;  /* 0x0000000803087221 */ /* 0x008fc80000000000 */
[----:B----4-:R-:W-:-:S08]  /*01e0*/  @!P0 FADD R8, R8, R5 ;  /* 0x0000000508088221 */ /* 0x010fd00000000000 */
[----:B------:R-:W-:Y:S05]  /*01f0*/  @!P1 BRA `(.L_x_4) ;  /* 0xfffffffc00d49947 */ /* 0x000fea000383ffff */
[----:B------:R-:W-:Y:S05]  /*0200*/  BSYNC.RECONVERGENT B1 ;  /* 0x0000000000017941 */ /* 0x000fea0003800200 */
.L_x_3:
[----:B------:R-:W-:Y:S05]  /*0210*/  BRA `(.L_x_2) ;  /* 0x00000000003c7947 */ /* 0x000fea0003800000 */
.L_x_1:
[----:B------:R-:W0:Y:S01]  /*0220*/  S2UR UR4, SR_CTAID.X ;  /* 0x00000000000479c3 */ /* 0x000e220000002500 */
[----:B------:R-:W3:Y:S01]  /*0230*/  LDCU UR5, c[0x0][0x390] ;  /* 0x00007200ff0577ac */ /* 0x000ee20008000800 */
[----:B0-----:R-:W-:-:S06]  /*0240*/  USHF.L.U32 UR4, UR4, 0xa, URZ ;  /* 0x0000000a04047899 */ /* 0x001fcc00080006ff */
[----:B-1----:R-:W-:-:S04]  /*0250*/  LOP3.LUT R2, R0, UR4, RZ, 0xfc, !PT ;  /* 0x0000000400027c12 */ /* 0x002fc8000f8efcff */
[----:B---3--:R-:W-:-:S13]  /*0260*/  ISETP.GE.U32.AND P0, PT, R2, UR5, PT ;  /* 0x0000000502007c0c */ /* 0x008fda000bf06070 */
[----:B------:R-:W-:Y:S05]  /*0270*/  @P0 BRA `(.L_x_2) ;  /* 0x0000000000240947 */ /* 0x000fea0003800000 */
[----:B------:R-:W0:Y:S01]  /*0280*/  LDC.64 R4, c[0x0][0x380] ;  /* 0x0000e000ff047b82 */ /* 0x000e220000000a00 */
[----:B------:R-:W-:Y:S01]  /*0290*/  HFMA2 R8, -RZ, RZ, 0, 0 ;  /* 0x00000000ff087431 */ /* 0x000fe200000001ff */
[----:B------:R-:W-:-:S07]  /*02a0*/  MOV R7, R2 ;  /* 0x0000000200077202 */ /* 0x000fce0000000f00 */
.L_x_5:
[----:B0-----:R-:W-:-:S06]  /*02b0*/  IMAD.WIDE.U32 R2, R7, 0x4, R4 ;  /* 0x0000000407027825 */ /* 0x001fcc00078e0004 */
[----:B------:R-:W3:Y:S01]  /*02c0*/  LDG.E R3, desc[UR6][R2.64] ;  /* 0x0000000602037981 */ /* 0x000ee2000c1e1900 */
[----:B--2---:R-:W-:-:S05]  /*02d0*/  IMAD R7, R10, 0x400, R7 ;  /* 0x000004000a077824 */ /* 0x004fca00078e0207 */
[----:B------:R-:W-:Y:S01]  /*02e0*/  ISETP.GE.U32.AND P0, PT, R7, UR5, PT ;  /* 0x0000000507007c0c */ /* 0x000fe2000bf06070 */
[----:B---3--:R-:W-:-:S12]  /*02f0*/  FADD R8, R3, R8 ;  /* 0x0000000803087221 */ /* 0x008fd80000000000 */
[----:B------:R-:W-:Y:S05]  /*0300*/  @!P0 BRA `(.L_x_5) ;  /* 0xfffffffc00e88947 */ /* 0x000fea000383ffff */
.L_x_2:
[----:B------:R-:W-:Y:S05]  /*0310*/  BSYNC.RECONVERGENT B0 ;  /* 0x0000000000007941 */ /* 0x000fea0003800200 */
.L_x_0:
[----:B------:R-:W0:Y:S01]  /*0320*/  S2UR UR5, SR_CgaCtaId ;  /* 0x00000000000579c3 */ /* 0x000e220000008800 */
[----:B------:R-:W-:Y:S01]  /*0330*/  UMOV UR4, 0x400 ;  /* 0x0000040000047882 */ /* 0x000fe20000000000 */
[C---:B------:R-:W-:Y:S01]  /*0340*/  ISETP.GT.U32.AND P1, PT, R0.reuse, 0x1ff, PT ;  /* 0x000001ff0000780c */ /* 0x040fe20003f24070 */
[----:B------:R-:W1:Y:S01]  /*0350*/  S2R R4, SR_TID.Y ;  /* 0x0000000000047919 */ /* 0x000e620000002200 */
[----:B------:R-:W-:Y:S01]  /*0360*/  ISETP.GT.U32.AND P0, PT, R0, 0xff, PT ;  /* 0x000000ff0000780c */ /* 0x000fe20003f04070 */
[----:B------:R-:W-:Y:S01]  /*0370*/  BSSY B0, `(.L_x_6) ;  /* 0x000002e000007945 */ /* 0x000fe20003800000 */
[----:B------:R-:W-:Y:S01]  /*0380*/  MOV R6, R8 ;  /* 0x0000000800067202 */ /* 0x000fe20000000f00 */
[----:B------:R-:W1:Y:S01]  /*0390*/  S2R R5, SR_TID.Z ;  /* 0x0000000000057919 */ /* 0x000e620000002300 */
[----:B0-----:R-:W-:-:S06]  /*03a0*/  ULEA UR4, UR5, UR4, 0x18 ;  /* 0x0000000405047291 */ /* 0x001fcc000f8ec0ff */
[----:B------:R-:W-:-:S05]  /*03b0*/  LEA R3, R0, UR4, 0x2 ;  /* 0x0000000400037c11 */ /* 0x000fca000f8e10ff */
[----:B------:R-:W-:Y:S01]  /*03c0*/  STS [R3], R8 ;  /* 0x0000000803007388 */ /* 0x000fe20000000800 */
[----:B------:R-:W0:Y:S01]  /*03d0*/  LDCU UR4, c[0x0][0x360] ;  /* 0x00006c00ff0477ac */ /* 0x000e220008000800 */
[----:B------:R-:W-:Y:S06]  /*03e0*/  BAR.SYNC.DEFER_BLOCKING 0x0 ;  /* 0x0000000000007b1d */ /* 0x000fec0000010000 */
[----:B------:R-:W1:Y:S01]  /*03f0*/  LDCU UR5, c[0x0][0x364] ;  /* 0x00006c80ff0577ac */ /* 0x000e620008000800 */
[----:B------:R-:W3:Y:S02]  /*0400*/  @!P1 LDS R2, [R3+0x800] ;  /* 0x0008000003029984 */ /* 0x000ee40000000800 */
[----:B---3--:R-:W-:-:S05]  /*0410*/  @!P1 FADD R6, R2, R6 ;  /* 0x0000000602069221 */ /* 0x008fca0000000000 */
[----:B------:R-:W-:Y:S01]  /*0420*/  @!P1 STS [R3], R6 ;  /* 0x0000000603009388 */ /* 0x000fe20000000800 */
[----:B------:R-:W-:Y:S01]  /*0430*/  BAR.SYNC.DEFER_BLOCKING 0x0 ;  /* 0x0000000000007b1d */ /* 0x000fe20000010000 */
[----:B------:R-:W-:-:S05]  /*0440*/  ISETP.GT.U32.AND P1, PT, R0, 0x7f, PT ;  /* 0x0000007f0000780c */ /* 0x000fca0003f24070 */
        /* <DEDUP_REMOVED lines=8> */
[----:B------:R-:W-:Y:S06]  /*04d0*/  BAR.SYNC.DEFER_BLOCKING 0x0 ;  /* 0x0000000000007b1d */ /* 0x000fec0000010000 */
[----:B------:R-:W3:Y:S02]  /*04e0*/  @!P0 LDS R2, [R3+0x100] ;  /* 0x0001000003028984 */ /* 0x000ee40000000800 */
[----:B---3--:R-:W-:Y:S01]  /*04f0*/  @!P0 FADD R6, R2, R6 ;  /* 0x0000000602068221 */ /* 0x008fe20000000000 */
[----:B-1----:R-:W-:-:S04]  /*0500*/  IMAD R2, R5, UR5, R4 ;  /* 0x0000000505027c24 */ /* 0x002fc8000f8e0204 */
[----:B0-----:R-:W-:Y:S01]  /*0510*/  IMAD R5, R2, UR4, RZ ;  /* 0x0000000402057c24 */ /* 0x001fe2000f8e02ff */
[----:B------:R0:W-:Y:S04]  /*0520*/  @!P0 STS [R3], R6 ;  /* 0x0000000603008388 */ /* 0x0001e80000000800 */
[----:B------:R-:W-:Y:S01]  /*0530*/  IADD3 R2, PT, PT, R5, R0, RZ ;  /* 0x0000000005027210 */ /* 0x000fe20007ffe0ff */
[----:B------:R-:W-:Y:S03]  /*0540*/  BAR.SYNC.DEFER_BLOCKING 0x0 ;  /* 0x0000000000007b1d */ /* 0x000fe60000010000 */
[----:B------:R-:W-:-:S13]  /*0550*/  ISETP.GT.U32.AND P0, PT, R2, 0x1f, PT ;  /* 0x0000001f0200780c */ /* 0x000fda0003f04070 */
[----:B0-----:R-:W-:Y:S05]  /*0560*/  @P0 BRA `(.L_x_7) ;  /* 0x0000000000380947 */ /* 0x001fea0003800000 */
[----:B------:R-:W0:Y:S01]  /*0570*/  LDS R3, [R3+0x80] ;  /* 0x0000800003037984 */ /* 0x000e220000000800 */
[----:B------:R-:W-:Y:S01]  /*0580*/  UMOV UR4, 0xffffffff ;  /* 0xffffffff00047882 */ /* 0x000fe20000000000 */
[----:B0-----:R-:W-:Y:S02]  /*0590*/  FADD R2, R3, R6 ;  /* 0x0000000603027221 */ /* 0x001fe40000000000 */
[----:B------:R-:W-:Y:S05]  /*05a0*/  BRA.DIV UR4, `(.L_x_8) ;  /* 0x0000000204487947 */ /* 0x000fea000b800000 */
[----:B------:R-:W0:Y:S02]  /*05b0*/  SHFL.DOWN PT, R3, R2, 0x10, 0x1f ;  /* 0x0a001f0002037f89 */ /* 0x000e2400000e0000 */
[----:B0-----:R-:W-:-:S05]  /*05c0*/  FADD R3, R2, R3 ;  /* 0x0000000302037221 */ /* 0x001fca0000000000 */
[----:B------:R-:W0:Y:S02]  /*05d0*/  SHFL.DOWN PT, R4, R3, 0x8, 0x1f ;  /* 0x09001f0003047f89 */ /* 0x000e2400000e0000 */
[----:B0-----:R-:W-:-:S05]  /*05e0*/  FADD R4, R3, R4 ;  /* 0x0000000403047221 */ /* 0x001fca0000000000 */
[----:B------:R-:W0:Y:S02]  /*05f0*/  SHFL.DOWN PT, R7, R4, 0x4, 0x1f ;  /* 0x08801f0004077f89 */ /* 0x000e2400000e0000 */
[----:B0-----:R-:W-:-:S05]  /*0600*/  FADD R7, R4, R7 ;  /* 0x0000000704077221 */ /* 0x001fca0000000000 */
[----:B------:R-:W0:Y:S02]  /*0610*/  SHFL.DOWN PT, R6, R7, 0x2, 0x1f ;  /* 0x08401f0007067f89 */ /* 0x000e2400000e0000 */
[----:B0-----:R-:W-:-:S05]  /*0620*/  FADD R6, R7, R6 ;  /* 0x0000000607067221 */ /* 0x001fca0000000000 */
[----:B------:R0:W1:Y:S02]  /*0630*/  SHFL.DOWN PT, R9, R6, 0x1, 0x1f ;  /* 0x08201f0006097f89 */ /* 0x00006400000e0000 */
.L_x_14:
[----:B01----:R-:W-:-:S07]  /*0640*/  FADD R6, R6, R9 ;  /* 0x0000000906067221 */ /* 0x003fce0000000000 */
.L_x_7:
[----:B------:R-:W-:Y:S05]  /*0650*/  BSYNC B0 ;  /* 0x0000000000007941 */ /* 0x000fea0003800000 */
.L_x_6:
[----:B------:R-:W-:-:S13]  /*0660*/  LOP3.LUT P0, RZ, R5, R0, RZ, 0xfc, !PT ;  /* 0x0000000005ff7212 */ /* 0x000fda000780fcff */
[----:B------:R-:W-:Y:S05]  /*0670*/  @P0 EXIT ;  /* 0x000000000000094d */ /* 0x000fea0003800000 */
[----:B------:R-:W0:Y:S01]  /*0680*/  S2R R5, SR_CTAID.X ;  /* 0x0000000000057919 */ /* 0x000e220000002500 */
[----:B------:R-:W0:Y:S02]  /*0690*/  LDC.64 R2, c[0x0][0x388] ;  /* 0x0000e200ff027b82 */ /* 0x000e240000000a00 */
[----:B0-----:R-:W-:-:S05]  /*06a0*/  IMAD.WIDE.U32 R2, R5, 0x4, R2 ;  /* 0x0000000405027825 */ /* 0x001fca00078e0002 */
[----:B------:R-:W-:Y:S01]  /*06b0*/  STG.E desc[UR6][R2.64], R6 ;  /* 0x0000000602007986 */ /* 0x000fe2000c101906 */
[----:B------:R-:W-:Y:S05]  /*06c0*/  EXIT ;  /* 0x000000000000794d */ /* 0x000fea0003800000 */
.L_x_8:
[----:B------:R-:W-:Y:S02]  /*06d0*/  HFMA2 R13, -RZ, RZ, 0, 1.847743988037109375e-06 ;  /* 0x0000001fff0d7431 */ /* 0x000fe400000001ff */
[----:B------:R-:W-:Y:S01]  /*06e0*/  IMAD.MOV.U32 R11, RZ, RZ, 0x10 ;  /* 0x00000010ff0b7424 */ /* 0x000fe200078e00ff */
[----:B------:R-:W-:-:S07]  /*06f0*/  MOV R8, 0xffffffff ;  /* 0xffffffff00087802 */ /* 0x000fce0000000f00 */
[----:B--2---:R-:W-:Y:S05]  /*0700*/  WARPSYNC.COLLECTIVE R8, `(.L_x_9) ;  /* 0x0000000008087348 */ /* 0x004fea0003c00000 */
[----:B------:R0:W1:Y:S02]  /*0710*/  SHFL.DOWN P0, R9, R2, R11, R13 ;  /* 0x0800000b02097389 */ /* 0x000064000000000d */
[----:B012---:R-:W-:Y:S05]  /*0720*/  ENDCOLLECTIVE ;  /* 0x000000000000791b */ /* 0x007fea0003800000 */
.L_x_9:
[----:B------:R-:W-:Y:S02]  /*0730*/  HFMA2 R11, -RZ, RZ, 0, 4.76837158203125e-07 ;  /* 0x00000008ff0b7431 */ /* 0x000fe400000001ff */
[----:B------:R-:W-:-:S04]  /*0740*/  IMAD.MOV.U32 R3, RZ, RZ, R9 ;  /* 0x000000ffff037224 */ /* 0x000fc800078e0009 */
[----:B------:R-:W-:-:S05]  /*0750*/  FADD R3, R2, R3 ;  /* 0x0000000302037221 */ /* 0x000fca0000000000 */
[----:B------:R-:W-:-:S07]  /*0760*/  MOV R2, R3 ;  /* 0x0000000300027202 */ /* 0x000fce0000000f00 */
[----:B------:R-:W-:Y:S05]  /*0770*/  WARPSYNC.COLLECTIVE R8, `(.L_x_10) ;  /* 0x0000000008087348 */ /* 0x000fea0003c00000 */
[----:B------:R0:W1:Y:S02]  /*0780*/  SHFL.DOWN P0, R9, R2, R11, R13 ;  /* 0x0800000b02097389 */ /* 0x000064000000000d */
[----:B01----:R-:W-:Y:S05]  /*0790*/  ENDCOLLECTIVE ;  /* 0x000000000000791b */ /* 0x003fea0003800000 */
.L_x_10:
[----:B------:R-:W-:Y:S02]  /*07a0*/  HFMA2 R11, -RZ, RZ, 0, 2.384185791015625e-07 ;  /* 0x00000004ff0b7431 */ /* 0x000fe400000001ff */
[----:B------:R-:W-:-:S04]  /*07b0*/  IMAD.MOV.U32 R4, RZ, RZ, R9 ;  /* 0x000000ffff047224 */ /* 0x000fc800078e0009 */
[----:B------:R-:W-:-:S05]  /*07c0*/  FADD R4, R3, R4 ;  /* 0x0000000403047221 */ /* 0x000fca0000000000 */
[----:B------:R-:W-:-:S07]  /*07d0*/  MOV R2, R4 ;  /* 0x0000000400027202 */ /* 0x000fce0000000f00 */
[----:B------:R-:W-:Y:S05]  /*07e0*/  WARPSYNC.COLLECTIVE R8, `(.L_x_11) ;  /* 0x0000000008087348 */ /* 0x000fea0003c00000 */
[----:B------:R0:W1:Y:S02]  /*07f0*/  SHFL.DOWN P0, R9, R2, R11, R13 ;  /* 0x0800000b02097389 */ /* 0x000064000000000d */
[----:B01----:R-:W-:Y:S05]  /*0800*/  ENDCOLLECTIVE ;  /* 0x000000000000791b */ /* 0x003fea0003800000 */
.L_x_11:
[----:B------:R-:W-:Y:S02]  /*0810*/  HFMA2 R11, -RZ, RZ, 0, 1.1920928955078125e-07 ;  /* 0x00000002ff0b7431 */ /* 0x000fe400000001ff */
[----:B------:R-:W-:-:S04]  /*0820*/  IMAD.MOV.U32 R7, RZ, RZ, R9 ;  /* 0x000000ffff077224 */ /* 0x000fc800078e0009 */
[----:B------:R-:W-:-:S05]  /*0830*/  FADD R7, R4, R7 ;  /* 0x0000000704077221 */ /* 0x000fca0000000000 */
[----:B------:R-:W-:-:S07]  /*0840*/  MOV R2, R7 ;  /* 0x0000000700027202 */ /* 0x000fce0000000f00 */
[----:B------:R-:W-:Y:S05]  /*0850*/  WARPSYNC.COLLECTIVE R8, `(.L_x_12) ;  /* 0x0000000008087348 */ /* 0x000fea0003c00000 */
[----:B------:R0:W1:Y:S02]  /*0860*/  SHFL.DOWN P0, R9, R2, R11, R13 ;  /* 0x0800000b02097389 */ /* 0x000064000000000d */
[----:B01----:R-:W-:Y:S05]  /*0870*/  ENDCOLLECTIVE ;  /* 0x000000000000791b */ /* 0x003fea0003800000 */
.L_x_12:
[----:B------:R-:W-:Y:S02]  /*0880*/  HFMA2 R11, -RZ, RZ, 0, 5.9604644775390625e-08 ;  /* 0x00000001ff0b7431 */ /* 0x000fe400000001ff */
[----:B------:R-:W-:-:S04]  /*0890*/  IMAD.MOV.U32 R6, RZ, RZ, R9 ;  /* 0x000000ffff067224 */ /* 0x000fc800078e0009 */
[----:B------:R-:W-:-:S05]  /*08a0*/  FADD R6, R7, R6 ;  /* 0x0000000607067221 */ /* 0x000fca0000000000 */
[----:B------:R-:W-:-:S07]  /*08b0*/  MOV R2, R6 ;  /* 0x0000000600027202 */ /* 0x000fce0000000f00 */
[----:B------:R-:W-:Y:S05]  /*08c0*/  WARPSYNC.COLLECTIVE R8, `(.L_x_13) ;  /* 0x0000000008087348 */ /* 0x000fea0003c00000 */
[----:B------:R0:W1:Y:S02]  /*08d0*/  SHFL.DOWN P0, R9, R2, R11, R13 ;  /* 0x0800000b02097389 */ /* 0x000064000000000d */
[----:B01----:R-:W-:Y:S05]  /*08e0*/  ENDCOLLECTIVE ;  /* 0x000000000000791b */ /* 0x003fea0003800000 */
.L_x_13:
[----:B------:R-:W-:Y:S05]  /*08f0*/  BRA `(.L_x_14) ;  /* 0xfffffffc00507947 */ /* 0x000fea000383ffff */
.L_x_15:
[----:B------:R-:W-:-:S00]  /*0900*/  BRA `(.L_x_15) ;  /* 0xfffffffc00fc7947 */ /* 0x000fc0000383ffff */
[----:B------:R-:W-:-:S00]  /*0910*/  NOP ;  /* 0x0000000000007918 */ /* 0x000fc00000000000 */
        /* <DEDUP_REMOVED lines=14> */
.L_x_41:


//--------------------- .text._Z7reduce5PfS_j     --------------------------
	.section	.text._Z7reduce5PfS_j,"ax",@progbits
	.align	128
        .global         _Z7reduce5PfS_j
        .type           _Z7reduce5PfS_j,@function
        .size           _Z7reduce5PfS_j,(.L_x_42 - _Z7reduce5PfS_j)
        .other          _Z7reduce5PfS_j,@"STO_CUDA_ENTRY STV_DEFAULT"
_Z7reduce5PfS_j:
.text._Z7reduce5PfS_j:
[----:B------:R-:W-:Y:S01]  /*0000*/  LDC R1, c[0x0][0x37c] ;  /* 0x0000df00ff017b82 */ /* 0x000fe20000000800 */
[----:B------:R-:W0:Y:S01]  /*0010*/  S2R R0, SR_CTAID.X ;  /* 0x0000000000007919 */ /* 0x000e220000002500 */
[----:B------:R-:W1:Y:S06]  /*0020*/  LDCU UR4, c[0x0][0x390] ;  /* 0x00007200ff0477ac */ /* 0x000e6c0008000800 */
[----:B------:R-:W2:Y:S01]  /*0030*/  LDC.64 R4, c[0x0][0x380] ;  /* 0x0000e000ff047b82 */ /* 0x000ea20000000a00 */
[----:B------:R-:W-:Y:S01]  /*0040*/  IMAD.MOV.U32 R7, RZ, RZ, RZ ;  /* 0x000000ffff077224 */ /* 0x000fe200078e00ff */
[----:B------:R-:W3:Y:S01]  /*0050*/  S2R R2, SR_TID.X ;  /* 0x0000000000027919 */ /* 0x000ee20000002100 */
[----:B------:R-:W4:Y:S01]  /*0060*/  LDCU.64 UR6, c[0x0][0x358] ;  /* 0x00006b00ff0677ac */ /* 0x000f220008000a00 */
[----:B0-----:R-:W-:-:S04]  /*0070*/  SHF.L.U32 R3, R0, 0xb, RZ ;  /* 0x0000000b00037819 */ /* 0x001fc800000006ff */
[----:B---3--:R-:W-:-:S04]  /*0080*/  LOP3.LUT R3, R3, R2, RZ, 0xfc, !PT ;  /* 0x0000000203037212 */ /* 0x008fc800078efcff */
[C---:B------:R-:W-:Y:S01]  /*0090*/  IADD3 R6, PT, PT, R3.reuse, 0x400, RZ ;  /* 0x0000040003067810 */ /* 0x040fe20007ffe0ff */
[C---:B--2---:R-:W-:Y:S01]  /*00a0*/  IMAD.WIDE.U32 R4, R3.reuse, 0x4, R4 ;  /* 0x0000000403047825 */ /* 0x044fe200078e0004 */
[----:B-1----:R-:W-:Y:S02]  /*00b0*/  ISETP.GE.U32.AND P0, PT, R3, UR4, PT ;  /* 0x0000000403007c0c */ /* 0x002fe4000bf06070 */
[----:B------:R-:W-:-:S11]  /*00c0*/  ISETP.GE.U32.AND P1, PT, R6, UR4, PT ;  /* 0x0000000406007c0c */ /* 0x000fd6000bf26070 */
[----:B----4-:R-:W2:Y:S04]  /*00d0*/  @!P0 LDG.E R7, desc[UR6][R4.64] ;  /* 0x0000000604078981 */ /* 0x010ea8000c1e1900 */
[----:B------:R-:W2:Y:S01]  /*00e0*/  @!P1 LDG.E R6, desc[UR6][R4.64+0x1000] ;  /* 0x0010000604069981 */ /* 0x000ea2000c1e1900 */
[----:B------:R-:W0:Y:S01]  /*00f0*/  S2UR UR5, SR_CgaCtaId ;  /* 0x00000000000579c3 */ /* 0x000e220000008800 */
[----:B------:R-:W-:Y:S01]  /*0100*/  UMOV UR4, 0x400 ;  /* 0x0000040000047882 */ /* 0x000fe20000000000 */
[----:B------:R-:W-:Y:S01]  /*0110*/  ISETP.GT.U32.AND P0, PT, R2, 0x1ff, PT ;  /* 0x000001ff0200780c */ /* 0x000fe20003f04070 */
[----:B------:R-:W1:Y:S01]  /*0120*/  S2R R3, SR_TID.Y ;  /* 0x0000000000037919 */ /* 0x000e620000002200 */
[----:B------:R-:W-:Y:S01]  /*0130*/  BSSY B0, `(.L_x_16) ;  /* 0x000002f000007945 */ /* 0x000fe20003800000 */
[----:B0-----:R-:W-:-:S06]  /*0140*/  ULEA UR4, UR5, UR4, 0x18 ;  /* 0x0000000405047291 */ /* 0x001fcc000f8ec0ff */
[----:B------:R-:W-:-:S05]  /*0150*/  LEA R8, R2, UR4, 0x2 ;  /* 0x0000000402087c11 */ /* 0x000fca000f8e10ff */
[----:B------:R-:W0:Y:S01]  /*0160*/  LDCU UR4, c[0x0][0x360] ;  /* 0x00006c00ff0477ac */ /* 0x000e220008000800 */
[----:B------:R-:W1:Y:S01]  /*0170*/  LDCU UR5, c[0x0][0x364] ;  /* 0x00006c80ff0577ac */ /* 0x000e620008000800 */
[----:B--2---:R-:W-:Y:S01]  /*0180*/  @!P1 FADD R7, R7, R6 ;  /* 0x0000000607079221 */ /* 0x004fe20000000000 */
[----:B------:R-:W-:-:S04]  /*0190*/  ISETP.GT.U32.AND P1, PT, R2, 0xff, PT ;  /* 0x000000ff0200780c */ /* 0x000fc80003f24070 */
[----:B------:R-:W-:Y:S01]  /*01a0*/  STS [R8], R7 ;  /* 0x0000000708007388 */ /* 0x000fe20000000800 */
[----:B------:R-:W-:Y:S06]  /*01b0*/  BAR.SYNC.DEFER_BLOCKING 0x0 ;  /* 0x0000000000007b1d */ /* 0x000fec0000010000 */
[----:B------:R-:W2:Y:S02]  /*01c0*/  @!P0 LDS R6, [R8+0x800] ;  /* 0x0008000008068984 */ /* 0x000ea40000000800 */
[----:B--2---:R-:W-:Y:S02]  /*01d0*/  @!P0 FADD R7, R7, R6 ;  /* 0x0000000607078221 */ /* 0x004fe40000000000 */
[----:B------:R-:W1:Y:S03]  /*01e0*/  S2R R6, SR_TID.Z ;  /* 0x0000000000067919 */ /* 0x000e660000002300 */
[----:B------:R-:W-:Y:S01]  /*01f0*/  @!P0 STS [R8], R7 ;  /* 0x0000000708008388 */ /* 0x000fe20000000800 */
[----:B------:R-:W-:Y:S01]  /*0200*/  BAR.SYNC.DEFER_BLOCKING 0x0 ;  /* 0x0000000000007b1d */ /* 0x000fe20000010000 */
[----:B------:R-:W-:-:S05]  /*0210*/  ISETP.GT.U32.AND P0, PT, R2, 0x7f, PT ;  /* 0x0000007f0200780c */ /* 0x000fca0003f04070 */
[----:B------:R-:W2:Y:S01]  /*0220*/  @!P1 LDS R4, [R8+0x400] ;  /* 0x0004000008049984 */ /* 0x000ea20000000800 */
[----:B-1----:R-:W-:-:S04]  /*0230*/  IMAD R3, R6, UR5, R3 ;  /* 0x0000000506037c24 */ /* 0x002fc8000f8e0203 */
[----:B0-----:R-:W-:Y:S02]  /*0240*/  IMAD R3, R3, UR4, RZ ;  /* 0x0000000403037c24 */ /* 0x001fe4000f8e02ff */
[----:B--2---:R-:W-:-:S05]  /*0250*/  @!P1 FADD R7, R7, R4 ;  /* 0x0000000407079221 */ /* 0x004fca0000000000 */
[----:B------:R-:W-:Y:S01]  /*0260*/  @!P1 STS [R8], R7 ;  /* 0x0000000708009388 */ /* 0x000fe20000000800 */
[----:B------:R-:W-:Y:S01]  /*0270*/  BAR.SYNC.DEFER_BLOCKING 0x0 ;  /* 0x0000000000007b1d */ /* 0x000fe20000010000 */
[----:B------:R-:W-:-:S05]  /*0280*/  ISETP.GT.U32.AND P1, PT, R2, 0x3f, PT ;  /* 0x0000003f0200780c */ /* 0x000fca0003f24070 */
[----:B------:R-:W0:Y:S02]  /*0290*/  @!P0 LDS R4, [R8+0x200] ;  /* 0x0002000008048984 */ /* 0x000e240000000800 */
[----:B0-----:R-:W-:-:S05]  /*02a0*/  @!P0 FADD R7, R7, R4 ;  /* 0x0000000407078221 */ /* 0x001fca0000000000 */
[----:B------:R-:W-:Y:S01]  /*02b0*/  @!P0 STS [R8], R7 ;  /* 0x0000000708008388 */ /* 0x000fe20000000800 */
[----:B------:R-:W-:Y:S06]  /*02c0*/  BAR.SYNC.DEFER_BLOCKING 0x0 ;  /* 0x0000000000007b1d */ /* 0x000fec0000010000 */
[----:B------:R-:W0:Y:S02]  /*02d0*/  @!P1 LDS R4, [R8+0x100] ;  /* 0x0001000008049984 */ /* 0x000e240000000800 */
[----:B0-----:R-:W-:Y:S01]  /*02e0*/  @!P1 FADD R7, R7, R4 ;  /* 0x0000000407079221 */ /* 0x001fe20000000000 */
[----:B------:R-:W-:-:S04]  /*02f0*/  IADD3 R4, PT, PT, R3, R2, RZ ;  /* 0x0000000203047210 */ /* 0x000fc80007ffe0ff */
[----:B------:R-:W-:Y:S01]  /*0300*/  ISETP.GT.U32.AND P0, PT, R4, 0x1f, PT ;  /* 0x0000001f0400780c */ /* 0x000fe20003f04070 */
[----:B------:R0:W-:Y:S01]  /*0310*/  @!P1 STS [R8], R7 ;  /* 0x0000000708009388 */ /* 0x0001e20000000800 */
[----:B------:R-:W-:Y:S11]  /*0320*/  BAR.SYNC.DEFER_BLOCKING 0x0 ;  /* 0x0000000000007b1d */ /* 0x000ff60000010000 */
        /* <DEDUP_REMOVED lines=14> */
.L_x_24:
[----:B-1----:R-:W-:-:S07]  /*0410*/  FADD R7, R9, R8 ;  /* 0x0000000809077221 */ /* 0x002fce0000000000 */
.L_x_17:
[----:B------:R-:W-:Y:S05]  /*0420*/  BSYNC B0 ;  /* 0x0000000000007941 */ /* 0x000fea0003800000 */
.L_x_16:
[----:B------:R-:W-:-:S13]  /*0430*/  LOP3.LUT P0, RZ, R3, R2, RZ, 0xfc, !PT ;  /* 0x0000000203ff7212 */ /* 0x000fda000780fcff */
[----:B------:R-:W-:Y:S05]  /*0440*/  @P0 EXIT ;  /* 0x000000000000094d */ /* 0x000fea0003800000 */
[----:B------:R-:W1:Y:S02]  /*0450*/  LDC.64 R2, c[0x0][0x388] ;  /* 0x0000e200ff027b82 */ /* 0x000e640000000a00 */
[----:B-1----:R-:W-:-:S05]  /*0460*/  IMAD.WIDE.U32 R2, R0, 0x4, R2 ;  /* 0x0000000400027825 */ /* 0x002fca00078e0002 */
[----:B------:R-:W-:Y:S01]  /*0470*/  STG.E desc[UR6][R2.64], R7 ;  /* 0x0000000702007986 */ /* 0x000fe2000c101906 */
[----:B------:R-:W-:Y:S05]  /*0480*/  EXIT ;  /* 0x000000000000794d */ /* 0x000fea0003800000 */
.L_x_18:
[----:B------:R-:W-:Y:S02]  /*0490*/  HFMA2 R11, -RZ, RZ, 0, 9.5367431640625e-07 ;  /* 0x00000010ff0b7431 */ /* 0x000fe400000001ff */
[----:B------:R-:W-:Y:S01]  /*04a0*/  IMAD.MOV.U32 R12, RZ, RZ, 0x1f ;  /* 0x0000001fff0c7424 */ /* 0x000fe200078e00ff */
[----:B------:R-:W-:-:S07]  /*04b0*/  MOV R10, 0xffffffff ;  /* 0xffffffff000a7802 */ /* 0x000fce0000000f00 */
[----:B------:R-:W-:Y:S05]  /*04c0*/  WARPSYNC.COLLECTIVE R10, `(.L_x_19) ;  /* 0x000000000a087348 */ /* 0x000fea0003c00000 */
[----:B------:R0:W1:Y:S02]  /*04d0*/  SHFL.DOWN P0, R8, R7, R11, R12 ;  /* 0x0800000b07087389 */ /* 0x000064000000000c */
[----:B01----:R-:W-:Y:S05]  /*04e0*/  ENDCOLLECTIVE ;  /* 0x000000000000791b */ /* 0x003fea0003800000 */
.L_x_19:
[----:B------:R-:W-:Y:S01]  /*04f0*/  HFMA2 R11, -RZ, RZ, 0, 4.76837158203125e-07 ;  /* 0x00000008ff0b7431 */ /* 0x000fe200000001ff */
[----:B------:R-:W-:-:S05]  /*0500*/  MOV R4, R8 ;  /* 0x0000000800047202 */ /* 0x000fca0000000f00 */
[----:B------:R-:W-:-:S04]  /*0510*/  FADD R4, R7, R4 ;  /* 0x0000000407047221 */ /* 0x000fc80000000000 */
[----:B------:R-:W-:-:S07]  /*0520*/  IMAD.MOV.U32 R7, RZ, RZ, R4 ;  /* 0x000000ffff077224 */ /* 0x000fce00078e0004 */
[----:B------:R-:W-:Y:S05]  /*0530*/  WARPSYNC.COLLECTIVE R10, `(.L_x_20) ;  /* 0x000000000a087348 */ /* 0x000fea0003c00000 */
[----:B------:R0:W1:Y:S02]  /*0540*/  SHFL.DOWN P0, R8, R7, R11, R12 ;  /* 0x0800000b07087389 */ /* 0x000064000000000c */
[----:B01----:R-:W-:Y:S05]  /*0550*/  ENDCOLLECTIVE ;  /* 0x000000000000791b */ /* 0x003fea0003800000 */
.L_x_20:
[----:B------:R-:W-:Y:S01]  /*0560*/  HFMA2 R11, -RZ, RZ, 0, 2.384185791015625e-07 ;  /* 0x00000004ff0b7431 */ /* 0x000fe200000001ff */
[----:B------:R-:W-:-:S05]  /*0570*/  MOV R5, R8 ;  /* 0x0000000800057202 */ /* 0x000fca0000000f00 */
[----:B------:R-:W-:-:S04]  /*0580*/  FADD R5, R4, R5 ;  /* 0x0000000504057221 */ /* 0x000fc80000000000 */
[----:B------:R-:W-:-:S07]  /*0590*/  IMAD.MOV.U32 R7, RZ, RZ, R5 ;  /* 0x000000ffff077224 */ /* 0x000fce00078e0005 */
[----:B------:R-:W-:Y:S05]  /*05a0*/  WARPSYNC.COLLECTIVE R10, `(.L_x_21) ;  /* 0x000000000a087348 */ /* 0x000fea0003c00000 */
[----:B------:R0:W1:Y:S02]  /*05b0*/  SHFL.DOWN P0, R8, R7, R11, R12 ;  /* 0x0800000b07087389 */ /* 0x000064000000000c */
[----:B01----:R-:W-:Y:S05]  /*05c0*/  ENDCOLLECTIVE ;  /* 0x000000000000791b */ /* 0x003fea0003800000 */
.L_x_21:
[----:B------:R-:W-:Y:S01]  /*05d0*/  IMAD.MOV.U32 R11, RZ, RZ, 0x2 ;  /* 0x00000002ff0b7424 */ /* 0x000fe200078e00ff */
[----:B------:R-:W-:-:S05]  /*05e0*/  MOV R6, R8 ;  /* 0x0000000800067202 */ /* 0x000fca0000000f00 */
[----:B------:R-:W-:-:S05]  /*05f0*/  FADD R6, R5, R6 ;  /* 0x0000000605067221 */ /* 0x000fca0000000000 */
[----:B------:R-:W-:-:S07]  /*0600*/  MOV R7, R6 ;  /* 0x0000000600077202 */ /* 0x000fce0000000f00 */
[----:B------:R-:W-:Y:S05]  /*0610*/  WARPSYNC.COLLECTIVE R10, `(.L_x_22) ;  /* 0x000000000a087348 */ /* 0x000fea0003c00000 */
[----:B------:R0:W1:Y:S02]  /*0620*/  SHFL.DOWN P0, R8, R7, R11, R12 ;  /* 0x0800000b07087389 */ /* 0x000064000000000c */
[----:B01----:R-:W-:Y:S05]  /*0630*/  ENDCOLLECTIVE ;  /* 0x000000000000791b */ /* 0x003fea0003800000 */
.L_x_22:
[----:B------:R-:W-:Y:S01]  /*0640*/  HFMA2 R11, -RZ, RZ, 0, 5.9604644775390625e-08 ;  /* 0x00000001ff0b7431 */ /* 0x000fe200000001ff */
[----:B------:R-:W-:-:S05]  /*0650*/  MOV R9, R8 ;  /* 0x0000000800097202 */ /* 0x000fca0000000f00 */
[----:B------:R-:W-:-:S05]  /*0660*/  FADD R9, R6, R9 ;  /* 0x0000000906097221 */ /* 0x000fca0000000000 */
[----:B------:R-:W-:-:S07]  /*0670*/  MOV R7, R9 ;  /* 0x0000000900077202 */ /* 0x000fce0000000f00 */
[----:B------:R-:W-:Y:S05]  /*0680*/  WARPSYNC.COLLECTIVE R10, `(.L_x_23) ;  /* 0x000000000a087348 */ /* 0x000fea0003c00000 */
[----:B------:R0:W1:Y:S02]  /*0690*/  SHFL.DOWN P0, R8, R7, R11, R12 ;  /* 0x0800000b07087389 */ /* 0x000064000000000c */
[----:B01----:R-:W-:Y:S05]  /*06a0*/  ENDCOLLECTIVE ;  /* 0x000000000000791b */ /* 0x003fea0003800000 */
.L_x_23:
[----:B------:R-:W-:Y:S05]  /*06b0*/  BRA `(.L_x_24) ;  /* 0xfffffffc00547947 */ /* 0x000fea000383ffff */
.L_x_25:
        /* <DEDUP_REMOVED lines=12> */
.L_x_42:


//--------------------- .text._Z7reduce4PfS_j     --------------------------
	.section	.text._Z7reduce4PfS_j,"ax",@progbits
	.align	128
        .global         _Z7reduce4PfS_j
        .type           _Z7reduce4PfS_j,@function
        .size           _Z7reduce4PfS_j,(.L_x_43 - _Z7reduce4PfS_j)
        .other          _Z7reduce4PfS_j,@"STO_CUDA_ENTRY STV_DEFAULT"
_Z7reduce4PfS_j:
.text._Z7reduce4PfS_j:
[----:B------:R-:W-:Y:S01]  /*0000*/  LDC R1, c[0x0][0x37c] ;  /* 0x0000df00ff017b82 */ /* 0x000fe20000000800 */
[----:B------:R-:W0:Y:S01]  /*0010*/  S2R R0, SR_CTAID.X ;  /* 0x0000000000007919 */ /* 0x000e220000002500 */
[----:B------:R-:W0:Y:S01]  /*0020*/  LDCU UR8, c[0x0][0x360] ;  /* 0x00006c00ff0877ac */ /* 0x000e220008000800 */
[----:B------:R-:W-:Y:S01]  /*0030*/  IMAD.MOV.U32 R9, RZ, RZ, RZ ;  /* 0x000000ffff097224 */ /* 0x000fe200078e00ff */
[----:B------:R-:W1:Y:S01]  /*0040*/  S2R R2, SR_TID.X ;  /* 0x0000000000027919 */ /* 0x000e620000002100 */
[----:B------:R-:W2:Y:S01]  /*0050*/  LDCU UR4, c[0x0][0x390] ;  /* 0x00007200ff0477ac */ /* 0x000ea20008000800 */
[----:B------:R-:W3:Y:S01]  /*0060*/  LDCU.64 UR6, c[0x0][0x358] ;  /* 0x00006b00ff0677ac */ /* 0x000ee20008000a00 */
[----:B0-----:R-:W-:-:S05]  /*0070*/  IMAD R3, R0, UR8, RZ ;  /* 0x0000000800037c24 */ /* 0x001fca000f8e02ff */
[----:B-1----:R-:W-:-:S04]  /*0080*/  LEA R3, R3, R2, 0x1 ;  /* 0x0000000203037211 */ /* 0x002fc800078e08ff */
[C---:B------:R-:W-:Y:S02]  /*0090*/  IADD3 R11, PT, PT, R3.reuse, 0x400, RZ ;  /* 0x00000400030b7810 */ /* 0x040fe40007ffe0ff */
[----:B--2---:R-:W-:Y:S02]  /*00a0*/  ISETP.GE.U32.AND P0, PT, R3, UR4, PT ;  /* 0x0000000403007c0c */ /* 0x004fe4000bf06070 */
[----:B------:R-:W-:-:S11]  /*00b0*/  ISETP.GE.U32.AND P1, PT, R11, UR4, PT ;  /* 0x000000040b007c0c */ /* 0x000fd6000bf26070 */
[----:B------:R-:W0:Y:S08]  /*00c0*/  @!P0 LDC.64 R4, c[0x0][0x380] ;  /* 0x0000e000ff048b82 */ /* 0x000e300000000a00 */
[----:B------:R-:W1:Y:S01]  /*00d0*/  @!P1 LDC.64 R6, c[0x0][0x380] ;  /* 0x0000e000ff069b82 */ /* 0x000e620000000a00 */
[----:B0-----:R-:W-:-:S05]  /*00e0*/  @!P0 IMAD.WIDE.U32 R4, R3, 0x4, R4 ;  /* 0x0000000403048825 */ /* 0x001fca00078e0004 */
[----:B---3--:R-:W2:Y:S01]  /*00f0*/  @!P0 LDG.E R9, desc[UR6][R4.64] ;  /* 0x0000000604098981 */ /* 0x008ea2000c1e1900 */
[----:B-1----:R-:W-:-:S06]  /*0100*/  @!P1 IMAD.WIDE.U32 R6, R11, 0x4, R6 ;  /* 0x000000040b069825 */ /* 0x002fcc00078e0006 */
[----:B------:R-:W2:Y:S01]  /*0110*/  @!P1 LDG.E R6, desc[UR6][R6.64] ;  /* 0x0000000606069981 */ /* 0x000ea2000c1e1900 */
[----:B------:R-:W0:Y:S01]  /*0120*/  S2UR UR5, SR_CgaCtaId ;  /* 0x00000000000579c3 */ /* 0x000e220000008800 */
[----:B------:R-:W1:Y:S01]  /*0130*/  S2R R3, SR_TID.Y ;  /* 0x0000000000037919 */ /* 0x000e620000002200 */
[----:B------:R-:W1:Y:S01]  /*0140*/  S2R R8, SR_TID.Z ;  /* 0x0000000000087919 */ /* 0x000e620000002300 */
[----:B------:R-:W1:Y:S01]  /*0150*/  LDCU UR9, c[0x0][0x364] ;  /* 0x00006c80ff0977ac */ /* 0x000e620008000800 */
[----:B------:R-:W-:Y:S02]  /*0160*/  UMOV UR4, 0x400 ;  /* 0x0000040000047882 */ /* 0x000fe40000000000 */
[----:B0-----:R-:W-:Y:S01]  /*0170*/  ULEA UR4, UR5, UR4, 0x18 ;  /* 0x0000000405047291 */ /* 0x001fe2000f8ec0ff */
[----:B-1----:R-:W-:-:S05]  /*0180*/  IMAD R3, R8, UR9, R3 ;  /* 0x0000000908037c24 */ /* 0x002fca000f8e0203 */
[----:B------:R-:W-:Y:S01]  /*0190*/  LEA R8, R2, UR4, 0x2 ;  /* 0x0000000402087c11 */ /* 0x000fe2000f8e10ff */
[----:B------:R-:W-:Y:S02]  /*01a0*/  UISETP.GE.U32.AND UP0, UPT, UR8, 0x42, UPT ;  /* 0x000000420800788c */ /* 0x000fe4000bf06070 */
[----:B------:R-:W-:-:S05]  /*01b0*/  IMAD R11, R3, UR8, RZ ;  /* 0x00000008030b7c24 */ /* 0x000fca000f8e02ff */
[----:B------:R-:W-:-:S04]  /*01c0*/  IADD3 R3, PT, PT, R11, R2, RZ ;  /* 0x000000020b037210 */ /* 0x000fc80007ffe0ff */
[----:B------:R-:W-:Y:S01]  /*01d0*/  ISETP.GT.U32.AND P0, PT, R3, 0x1f, PT ;  /* 0x0000001f0300780c */ /* 0x000fe20003f04070 */
[----:B--2---:R-:W-:-:S05]  /*01e0*/  @!P1 FADD R9, R9, R6 ;  /* 0x0000000609099221 */ /* 0x004fca0000000000 */
[----:B------:R0:W-:Y:S01]  /*01f0*/  STS [R8], R9 ;  /* 0x0000000908007388 */ /* 0x0001e20000000800 */
[----:B------:R-:W-:Y:S06]  /*0200*/  BAR.SYNC.DEFER_BLOCKING 0x0 ;  /* 0x0000000000007b1d */ /* 0x000fec0000010000 */
[----:B------:R-:W-:Y:S05]  /*0210*/  BRA.U !UP0, `(.L_x_26) ;  /* 0x00000001082c7547 */ /* 0x000fea000b800000 */
[----:B------:R-:W-:-:S07]  /*0220*/  MOV R3, UR8 ;  /* 0x0000000800037c02 */ /* 0x000fce0008000f00 */
.L_x_27:
[----:B------:R-:W-:-:S04]  /*0230*/  SHF.R.U32.HI R5, RZ, 0x1, R3 ;  /* 0x00000001ff057819 */ /* 0x000fc80000011603 */
[----:B------:R-:W-:-:S13]  /*0240*/  ISETP.GE.U32.AND P1, PT, R2, R5, PT ;  /* 0x000000050200720c */ /* 0x000fda0003f26070 */
[----:B------:R-:W-:-:S06]  /*0250*/  @!P1 IMAD R4, R5, 0x4, R8 ;  /* 0x0000000405049824 */ /* 0x000fcc00078e0208 */
[----:B------:R-:W0:Y:S02]  /*0260*/  @!P1 LDS R4, [R4] ;  /* 0x0000000004049984 */ /* 0x000e240000000800 */
[----:B0-----:R-:W-:-:S05]  /*0270*/  @!P1 FADD R9, R9, R4 ;  /* 0x0000000409099221 */ /* 0x001fca0000000000 */
[----:B------:R1:W-:Y:S01]  /*0280*/  @!P1 STS [R8], R9 ;  /* 0x0000000908009388 */ /* 0x0003e20000000800 */
[----:B------:R-:W-:Y:S01]  /*0290*/  BAR.SYNC.DEFER_BLOCKING 0x0 ;  /* 0x0000000000007b1d */ /* 0x000fe20000010000 */
[----:B------:R-:W-:Y:S02]  /*02a0*/  ISETP.GT.U32.AND P1, PT, R3, 0x83, PT ;  /* 0x000000830300780c */ /* 0x000fe40003f24070 */
[----:B------:R-:W-:-:S11]  /*02b0*/  MOV R3, R5 ;  /* 0x0000000500037202 */ /* 0x000fd60000000f00 */
[----:B-1----:R-:W-:Y:S05]  /*02c0*/  @P1 BRA `(.L_x_27) ;  /* 0xfffffffc00d81947 */ /* 0x002fea000383ffff */
.L_x_26:
[----:B------:R-:W-:Y:S04]  /*02d0*/  BSSY B0, `(.L_x_28) ;  /* 0x0000010000007945 */ /* 0x000fe80003800000 */
[----:B------:R-:W-:Y:S05]  /*02e0*/  @P0 BRA `(.L_x_29) ;  /* 0x0000000000380947 */ /* 0x000fea0003800000 */
[----:B0-----:R-:W0:Y:S01]  /*02f0*/  LDS R8, [R8+0x80] ;  /* 0x0000800008087984 */ /* 0x001e220000000800 */
        /* <DEDUP_REMOVED lines=12> */
.L_x_36:
[----:B-1----:R-:W-:-:S07]  /*03c0*/  FADD R9, R5, R8 ;  /* 0x0000000805097221 */ /* 0x002fce0000000000 */
.L_x_29:
[----:B------:R-:W-:Y:S05]  /*03d0*/  BSYNC B0 ;  /* 0x0000000000007941 */ /* 0x000fea0003800000 */
.L_x_28:
[----:B------:R-:W-:-:S13]  /*03e0*/  LOP3.LUT P0, RZ, R11, R2, RZ, 0xfc, !PT ;  /* 0x000000020bff7212 */ /* 0x000fda000780fcff */
[----:B------:R-:W-:Y:S05]  /*03f0*/  @P0 EXIT ;  /* 0x000000000000094d */ /* 0x000fea0003800000 */
[----:B------:R-:W1:Y:S02]  /*0400*/  LDC.64 R2, c[0x0][0x388] ;  /* 0x0000e200ff027b82 */ /* 0x000e640000000a00 */
[----:B-1----:R-:W-:-:S05]  /*0410*/  IMAD.WIDE.U32 R2, R0, 0x4, R2 ;  /* 0x0000000400027825 */ /* 0x002fca00078e0002 */
[----:B------:R-:W-:Y:S01]  /*0420*/  STG.E desc[UR6][R2.64], R9 ;  /* 0x0000000902007986 */ /* 0x000fe2000c101906 */
[----:B------:R-:W-:Y:S05]  /*0430*/  EXIT ;  /* 0x000000000000794d */ /* 0x000fea0003800000 */
.L_x_30:
[----:B------:R-:W-:Y:S02]  /*0440*/  HFMA2 R10, -RZ, RZ, 0, 9.5367431640625e-07 ;  /* 0x00000010ff0a7431 */ /* 0x000fe400000001ff */
[----:B------:R-:W-:Y:S01]  /*0450*/  IMAD.MOV.U32 R12, RZ, RZ, 0x1f ;  /* 0x0000001fff0c7424 */ /* 0x000fe200078e00ff */
[----:B------:R-:W-:-:S07]  /*0460*/  MOV R7, 0xffffffff ;  /* 0xffffffff00077802 */ /* 0x000fce0000000f00 */
[----:B------:R-:W-:Y:S05]  /*0470*/  WARPSYNC.COLLECTIVE R7, `(.L_x_31) ;  /* 0x0000000007087348 */ /* 0x000fea0003c00000 */
[----:B------:R0:W1:Y:S02]  /*0480*/  SHFL.DOWN P0, R8, R9, R10, R12 ;  /* 0x0800000a09087389 */ /* 0x000064000000000c */
[----:B01----:R-:W-:Y:S05]  /*0490*/  ENDCOLLECTIVE ;  /* 0x000000000000791b */ /* 0x003fea0003800000 */
.L_x_31:
[----:B------:R-:W-:Y:S01]  /*04a0*/  HFMA2 R10, -RZ, RZ, 0, 4.76837158203125e-07 ;  /* 0x00000008ff0a7431 */ /* 0x000fe200000001ff */
[----:B------:R-:W-:-:S05]  /*04b0*/  MOV R4, R8 ;  /* 0x0000000800047202 */ /* 0x000fca0000000f00 */
[----:B------:R-:W-:-:S04]  /*04c0*/  FADD R4, R9, R4 ;  /* 0x0000000409047221 */ /* 0x000fc80000000000 */
[----:B------:R-:W-:-:S07]  /*04d0*/  IMAD.MOV.U32 R9, RZ, RZ, R4 ;  /* 0x000000ffff097224 */ /* 0x000fce00078e0004 */
[----:B------:R-:W-:Y:S05]  /*04e0*/  WARPSYNC.COLLECTIVE R7, `(.L_x_32) ;  /* 0x0000000007087348 */ /* 0x000fea0003c00000 */
[----:B------:R0:W1:Y:S02]  /*04f0*/  SHFL.DOWN P0, R8, R9, R10, R12 ;  /* 0x0800000a09087389 */ /* 0x000064000000000c */
[----:B01----:R-:W-:Y:S05]  /*0500*/  ENDCOLLECTIVE ;  /* 0x000000000000791b */ /* 0x003fea0003800000 */
.L_x_32:
[----:B------:R-:W-:Y:S01]  /*0510*/  HFMA2 R10, -RZ, RZ, 0, 2.384185791015625e-07 ;  /* 0x00000004ff0a7431 */ /* 0x000fe200000001ff */
[----:B------:R-:W-:-:S05]  /*0520*/  MOV R3, R8 ;  /* 0x0000000800037202 */ /* 0x000fca0000000f00 */
[----:B------:R-:W-:-:S04]  /*0530*/  FADD R3, R4, R3 ;  /* 0x0000000304037221 */ /* 0x000fc80000000000 */
[----:B------:R-:W-:-:S07]  /*0540*/  IMAD.MOV.U32 R9, RZ, RZ, R3 ;  /* 0x000000ffff097224 */ /* 0x000fce00078e0003 */
[----:B------:R-:W-:Y:S05]  /*0550*/  WARPSYNC.COLLECTIVE R7, `(.L_x_33) ;  /* 0x0000000007087348 */ /* 0x000fea0003c00000 */
[----:B------:R0:W1:Y:S02]  /*0560*/  SHFL.DOWN P0, R8, R9, R10, R12 ;  /* 0x0800000a09087389 */ /* 0x000064000000000c */
[----:B01----:R-:W-:Y:S05]  /*0570*/  ENDCOLLECTIVE ;  /* 0x000000000000791b */ /* 0x003fea0003800000 */
.L_x_33:
[----:B------:R-:W-:Y:S01]  /*0580*/  IMAD.MOV.U32 R10, RZ, RZ, 0x2 ;  /* 0x00000002ff0a7424 */ /* 0x000fe200078e00ff */
[----:B------:R-:W-:-:S05]  /*0590*/  MOV R6, R8 ;  /* 0x0000000800067202 */ /* 0x000fca0000000f00 */
[----:B------:R-:W-:-:S05]  /*05a0*/  FADD R6, R3, R6 ;  /* 0x0000000603067221 */ /* 0x000fca0000000000 */
[----:B------:R-:W-:-:S07]  /*05b0*/  MOV R9, R6 ;  /* 0x0000000600097202 */ /* 0x000fce0000000f00 */
[----:B------:R-:W-:Y:S05]  /*05c0*/  WARPSYNC.COLLECTIVE R7, `(.L_x_34) ;  /* 0x0000000007087348 */ /* 0x000fea0003c00000 */
[----:B------:R0:W1:Y:S02]  /*05d0*/  SHFL.DOWN P0, R8, R9, R10, R12 ;  /* 0x0800000a09087389 */ /* 0x000064000000000c */
[----:B01----:R-:W-:Y:S05]  /*05e0*/  ENDCOLLECTIVE ;  /* 0x000000000000791b */ /* 0x003fea0003800000 */
.L_x_34:
[----:B------:R-:W-:Y:S01]  /*05f0*/  HFMA2 R10, -RZ, RZ, 0, 5.9604644775390625e-08 ;  /* 0x00000001ff0a7431 */ /* 0x000fe200000001ff */
[----:B------:R-:W-:-:S05]  /*0600*/  MOV R5, R8 ;  /* 0x0000000800057202 */ /* 0x000fca0000000f00 */
[----:B------:R-:W-:-:S05]  /*0610*/  FADD R5, R6, R5 ;  /* 0x0000000506057221 */ /* 0x000fca0000000000 */
[----:B------:R-:W-:-:S07]  /*0620*/  MOV R9, R5 ;  /* 0x0000000500097202 */ /* 0x000fce0000000f00 */
[----:B------:R-:W-:Y:S05]  /*0630*/  WARPSYNC.COLLECTIVE R7, `(.L_x_35) ;  /* 0x0000000007087348 */ /* 0x000fea0003c00000 */
[----:B------:R0:W1:Y:S02]  /*0640*/  SHFL.DOWN P0, R8, R9, R10, R12 ;  /* 0x0800000a09087389 */ /* 0x000064000000000c */
[----:B01----:R-:W-:Y:S05]  /*0650*/  ENDCOLLECTIVE ;  /* 0x000000000000791b */ /* 0x003fea0003800000 */
.L_x_35:
[----:B------:R-:W-:Y:S05]  /*0660*/  BRA `(.L_x_36) ;  /* 0xfffffffc00547947 */ /* 0x000fea000383ffff */
.L_x_37:
        /* <DEDUP_REMOVED lines=9> */
.L_x_43:


//--------------------- .text._Z7reduce3PfS_j     --------------------------
	.section	.text._Z7reduce3PfS_j,"ax",@progbits
	.align	128
        .global         _Z7reduce3PfS_j
        .type           _Z7reduce3PfS_j,@function
        .size           _Z7reduce3PfS_j,(.L_x_44 - _Z7reduce3PfS_j)
        .other          _Z7reduce3PfS_j,@"STO_CUDA_ENTRY STV_DEFAULT"
_Z7reduce3PfS_j:
.text._Z7reduce3PfS_j:
[----:B------:R-:W-:Y:S01]  /*0000*/  LDC R1, c[0x0][0x37c] ;  /* 0x0000df00ff017b82 */ /* 0x000fe20000000800 */
[----:B------:R-:W0:Y:S01]  /*0010*/  S2R R11, SR_CTAID.X ;  /* 0x00000000000b7919 */ /* 0x000e220000002500 */
[----:B------:R-:W1:Y:S01]  /*0020*/  LDCU UR4, c[0x0][0x360] ;  /* 0x00006c00ff0477ac */ /* 0x000e620008000800 */
[----:B------:R-:W2:Y:S01]  /*0030*/  S2R R9, SR_TID.X ;  /* 0x0000000000097919 */ /* 0x000ea20000002100 */
[----:B------:R-:W3:Y:S01]  /*0040*/  LDCU UR5, c[0x0][0x390] ;  /* 0x00007200ff0577ac */ /* 0x000ee20008000800 */
[----:B------:R-:W4:Y:S01]  /*0050*/  LDCU.64 UR6, c[0x0][0x358] ;  /* 0x00006b00ff0677ac */ /* 0x000f220008000a00 */
[----:B-1----:R-:W-:Y:S02]  /*0060*/  IMAD.U32 R6, RZ, RZ, UR4 ;  /* 0x00000004ff067e24 */ /* 0x002fe4000f8e00ff */
[----:B0-----:R-:W-:-:S04]  /*0070*/  IMAD R0, R11, UR4, RZ ;  /* 0x000000040b007c24 */ /* 0x001fc8000f8e02ff */
[----:B--2---:R-:W-:-:S05]  /*0080*/  IMAD R7, R0, 0x2, R9 ;  /* 0x0000000200077824 */ /* 0x004fca00078e0209 */
[C---:B------:R-:W-:Y:S02]  /*0090*/  IADD3 R13, PT, PT, R7.reuse, R6, RZ ;  /* 0x00000006070d7210 */ /* 0x040fe40007ffe0ff */
[----:B---3--:R-:W-:Y:S02]  /*00a0*/  ISETP.GE.U32.AND P1, PT, R7, UR5, PT ;  /* 0x0000000507007c0c */ /* 0x008fe4000bf26070 */
[----:B------:R-:W-:-:S11]  /*00b0*/  ISETP.GE.U32.AND P0, PT, R13, UR5, PT ;  /* 0x000000050d007c0c */ /* 0x000fd6000bf06070 */
[----:B------:R-:W0:Y:S08]  /*00c0*/  @!P1 LDC.64 R2, c[0x0][0x380] ;  /* 0x0000e000ff029b82 */ /* 0x000e300000000a00 */
[----:B------:R-:W1:Y:S01]  /*00d0*/  @!P0 LDC.64 R4, c[0x0][0x380] ;  /* 0x0000e000ff048b82 */ /* 0x000e620000000a00 */
[----:B0-----:R-:W-:-:S04]  /*00e0*/  @!P1 IMAD.WIDE.U32 R2, R7, 0x4, R2 ;  /* 0x0000000407029825 */ /* 0x001fc800078e0002 */
[----:B------:R-:W-:Y:S02]  /*00f0*/  IMAD.MOV.U32 R7, RZ, RZ, RZ ;  /* 0x000000ffff077224 */ /* 0x000fe400078e00ff */
[----:B-1----:R-:W-:-:S04]  /*0100*/  @!P0 IMAD.WIDE.U32 R4, R13, 0x4, R4 ;  /* 0x000000040d048825 */ /* 0x002fc800078e0004 */
[----:B----4-:R-:W2:Y:S04]  /*0110*/  @!P1 LDG.E R7, desc[UR6][R2.64] ;  /* 0x0000000602079981 */ /* 0x010ea8000c1e1900 */
[----:B------:R-:W2:Y:S01]  /*0120*/  @!P0 LDG.E R4, desc[UR6][R4.64] ;  /* 0x0000000604048981 */ /* 0x000ea2000c1e1900 */
[----:B------:R-:W0:Y:S01]  /*0130*/  S2UR UR5, SR_CgaCtaId ;  /* 0x00000000000579c3 */ /* 0x000e220000008800 */
[----:B------:R-:W-:-:S07]  /*0140*/  UMOV UR4, 0x400 ;  /* 0x0000040000047882 */ /* 0x000fce0000000000 */
[----:B------:R-:W-:Y:S01]  /*0150*/  BAR.SYNC.DEFER_BLOCKING 0x0 ;  /* 0x0000000000007b1d */ /* 0x000fe20000010000 */
[----:B------:R-:W-:Y:S01]  /*0160*/  ISETP.NE.AND P1, PT, R9, RZ, PT ;  /* 0x000000ff0900720c */ /* 0x000fe20003f25270 */
[----:B0-----:R-:W-:-:S06]  /*0170*/  ULEA UR4, UR5, UR4, 0x18 ;  /* 0x0000000405047291 */ /* 0x001fcc000f8ec0ff */
[----:B------:R-:W-:Y:S01]  /*0180*/  LEA R0, R9, UR4, 0x2 ;  /* 0x0000000409007c11 */ /* 0x000fe2000f8e10ff */
[----:B--2---:R-:W-:Y:S01]  /*0190*/  @!P0 FADD R7, R7, R4 ;  /* 0x0000000407078221 */ /* 0x004fe20000000000 */
[----:B------:R-:W-:-:S04]  /*01a0*/  ISETP.GE.U32.AND P0, PT, R6, 0x2, PT ;  /* 0x000000020600780c */ /* 0x000fc80003f06070 */
[----:B------:R0:W-:Y:S09]  /*01b0*/  STS [R0], R7 ;  /* 0x0000000700007388 */ /* 0x0001f20000000800 */
[----:B------:R-:W-:Y:S05]  /*01c0*/  @!P0 BRA `(.L_x_38) ;  /* 0x0000000000288947 */ /* 0x000fea0003800000 */
.L_x_39:
[----:B------:R-:W-:-:S04]  /*01d0*/  SHF.R.U32.HI R3, RZ, 0x1, R6 ;  /* 0x00000001ff037819 */ /* 0x000fc80000011606 */
[----:B------:R-:W-:-:S13]  /*01e0*/  ISETP.GE.U32.AND P0, PT, R9, R3, PT ;  /* 0x000000030900720c */ /* 0x000fda0003f06070 */
[----:B------:R-:W-:-:S06]  /*01f0*/  @!P0 LEA R2, R3, R0, 0x2 ;  /* 0x0000000003028211 */ /* 0x000fcc00078e10ff */
[----:B------:R-:W0:Y:S02]  /*0200*/  @!P0 LDS R2, [R2] ;  /* 0x0000000002028984 */ /* 0x000e240000000800 */
[----:B0-----:R-:W-:-:S05]  /*0210*/  @!P0 FADD R7, R7, R2 ;  /* 0x0000000207078221 */ /* 0x001fca0000000000 */
[----:B------:R1:W-:Y:S01]  /*0220*/  @!P0 STS [R0], R7 ;  /* 0x0000000700008388 */ /* 0x0003e20000000800 */
[----:B------:R-:W-:Y:S01]  /*0230*/  BAR.SYNC.DEFER_BLOCKING 0x0 ;  /* 0x0000000000007b1d */ /* 0x000fe20000010000 */
[----:B------:R-:W-:Y:S01]  /*0240*/  ISETP.GT.U32.AND P0, PT, R6, 0x3, PT ;  /* 0x000000030600780c */ /* 0x000fe20003f04070 */
[----:B------:R-:W-:-:S12]  /*0250*/  IMAD.MOV.U32 R6, RZ, RZ, R3 ;  /* 0x000000ffff067224 */ /* 0x000fd800078e0003 */
[----:B-1----:R-:W-:Y:S05]  /*0260*/  @P0 BRA `(.L_x_39) ;  /* 0xfffffffc00d80947 */ /* 0x002fea000383ffff */
.L_x_38:
[----:B------:R-:W-:Y:S05]  /*0270*/  @P1 EXIT ;  /* 0x000000000000194d */ /* 0x000fea0003800000 */
[----:B------:R-:W1:Y:S02]  /*0280*/  LDC.64 R2, c[0x0][0x388] ;  /* 0x0000e200ff027b82 */ /* 0x000e640000000a00 */
[----:B-1----:R-:W-:-:S05]  /*0290*/  IMAD.WIDE.U32 R2, R11, 0x4, R2 ;  /* 0x000000040b027825 */ /* 0x002fca00078e0002 */
[----:B------:R-:W-:Y:S01]  /*02a0*/  STG.E desc[UR6][R2.64], R7 ;  /* 0x0000000702007986 */ /* 0x000fe2000c101906 */
[----:B------:R-:W-:Y:S05]  /*02b0*/  EXIT ;  /* 0x000000000000794d */ /* 0x000fea0003800000 */
.L_x_40:
        /* <DEDUP_REMOVED lines=12> */
.L_x_44:


//--------------------- .nv.shared._Z7reduce6PfS_jb --------------------------
	.section	.nv.shared._Z7reduce6PfS_jb,"aw",@nobits
	.sectionflags	@""
	.align	4
.nv.shared._Z7reduce6PfS_jb:
	.zero		5120


//--------------------- .nv.shared.reserved.0     --------------------------
	.section	.nv.shared.reserved.0,"aw",@nobits
	.weak		__nv_reservedSMEM_offset_0_alias
	.size		__nv_reservedSMEM_offset_0_alias, 0, 64
	.other		__nv_reservedSMEM_offset_0_alias,@"STO_CUDA_RESERVED_SHARED STV_DEFAULT"
__nv_reservedSMEM_offset_0_alias:
	.zero		0
	.zero		64


//--------------------- .nv.global                --------------------------
	.section	.nv.global,"aw",@nobits
.nv.global:
	.type		_ZN34_INTERNAL_f7308429_4_k_cu_d4da56814cuda3std6ranges3__45__cpo9iter_moveE,@object
	.size		_ZN34_INTERNAL_f7308429_4_k_cu_d4da56814cuda3std6ranges3__45__cpo9iter_moveE,(_ZN34_INTERNAL_f7308429_4_k_cu_d4da56814cuda3std3__436_GLOBAL__N__f7308429_4_k_cu_d4da56816ignoreE - _ZN34_INTERNAL_f7308429_4_k_cu_d4da56814cuda3std6ranges3__45__cpo9iter_moveE)
_ZN34_INTERNAL_f7308429_4_k_cu_d4da56814cuda3std6ranges3__45__cpo9iter_moveE:
	.zero		1
	.type		_ZN34_INTERNAL_f7308429_4_k_cu_d4da56814cuda3std3__436_GLOBAL__N__f7308429_4_k_cu_d4da56816ignoreE,@object
	.size		_ZN34_INTERNAL_f7308429_4_k_cu_d4da56814cuda3std3__436_GLOBAL__N__f7308429_4_k_cu_d4da56816ignoreE,(_ZN34_INTERNAL_f7308429_4_k_cu_d4da56814cuda3std3__45__cpo4cendE - _ZN34_INTERNAL_f7308429_4_k_cu_d4da56814cuda3std3__436_GLOBAL__N__f7308429_4_k_cu_d4da56816ignoreE)
_ZN34_INTERNAL_f7308429_4_k_cu_d4da56814cuda3std3__436_GLOBAL__N__f7308429_4_k_cu_d4da56816ignoreE:
	.zero		1
	.type		_ZN34_INTERNAL_f7308429_4_k_cu_d4da56814cuda3std3__45__cpo4cendE,@object
	.size		_ZN34_INTERNAL_f7308429_4_k_cu_d4da56814cuda3std3__45__cpo4cendE,(_ZN34_INTERNAL_f7308429_4_k_cu_d4da56814cuda3std3__45__cpo3endE - _ZN34_INTERNAL_f7308429_4_k_cu_d4da56814cuda3std3__45__cpo4cendE)
_ZN34_INTERNAL_f7308429_4_k_cu_d4da56814cuda3std3__45__cpo4cendE:
	.zero		1
	.type		_ZN34_INTERNAL_f7308429_4_k_cu_d4da56814cuda3std3__45__cpo3endE,@object
	.size		_ZN34_INTERNAL_f7308429_4_k_cu_d4da56814cuda3std3__45__cpo3endE,(_ZN34_INTERNAL_f7308429_4_k_cu_d4da56814cuda3std3__48in_placeE - _ZN34_INTERNAL_f7308429_4_k_cu_d4da56814cuda3std3__45__cpo3endE)
_ZN34_INTERNAL_f7308429_4_k_cu_d4da56814cuda3std3__45__cpo3endE:
	.zero		1
	.type		_ZN34_INTERNAL_f7308429_4_k_cu_d4da56814cuda3std3__48in_placeE,@object
	.size		_ZN34_INTERNAL_f7308429_4_k_cu_d4da56814cuda3std3__48in_placeE,(_ZN34_INTERNAL_f7308429_4_k_cu_d4da56814cuda3std6ranges3__45__cpo7advanceE - _ZN34_INTERNAL_f7308429_4_k_cu_d4da56814cuda3std3__48in_placeE)
_ZN34_INTERNAL_f7308429_4_k_cu_d4da56814cuda3std3__48in_placeE:
	.zero		1
	.type		_ZN34_INTERNAL_f7308429_4_k_cu_d4da56814cuda3std6ranges3__45__cpo7advanceE,@object
	.size		_ZN34_INTERNAL_f7308429_4_k_cu_d4da56814cuda3std6ranges3__45__cpo7advanceE,(_ZN34_INTERNAL_f7308429_4_k_cu_d4da56814cuda3std3__45__cpo5beginE - _ZN34_INTERNAL_f7308429_4_k_cu_d4da56814cuda3std6ranges3__45__cpo7advanceE)
_ZN34_INTERNAL_f7308429_4_k_cu_d4da56814cuda3std6ranges3__45__cpo7advanceE:
	.zero		1
	.type		_ZN34_INTERNAL_f7308429_4_k_cu_d4da56814cuda3std3__45__cpo5beginE,@object
	.size		_ZN34_INTERNAL_f7308429_4_k_cu_d4da56814cuda3std3__45__cpo5beginE,(_ZN34_INTERNAL_f7308429_4_k_cu_d4da56814cuda3std3__419piecewise_constructE - _ZN34_INTERNAL_f7308429_4_k_cu_d4da56814cuda3std3__45__cpo5beginE)
_ZN34_INTERNAL_f7308429_4_k_cu_d4da56814cuda3std3__45__cpo5beginE:
	.zero		1
	.type		_ZN34_INTERNAL_f7308429_4_k_cu_d4da56814cuda3std3__419piecewise_constructE,@object
	.size		_ZN34_INTERNAL_f7308429_4_k_cu_d4da56814cuda3std3__419piecewise_constructE,(_ZN34_INTERNAL_f7308429_4_k_cu_d4da56814cuda3std3__45__cpo6cbeginE - _ZN34_INTERNAL_f7308429_4_k_cu_d4da56814cuda3std3__419piecewise_constructE)
_ZN34_INTERNAL_f7308429_4_k_cu_d4da56814cuda3std3__419piecewise_constructE:
	.zero		1
	.type		_ZN34_INTERNAL_f7308429_4_k_cu_d4da56814cuda3std3__45__cpo6cbeginE,@object
	.size		_ZN34_INTERNAL_f7308429_4_k_cu_d4da56814cuda3std3__45__cpo6cbeginE,(_ZN34_INTERNAL_f7308429_4_k_cu_d4da56814cuda3std6ranges3__45__cpo4swapE - _ZN34_INTERNAL_f7308429_4_k_cu_d4da56814cuda3std3__45__cpo6cbeginE)
_ZN34_INTERNAL_f7308429_4_k_cu_d4da56814cuda3std3__45__cpo6cbeginE:
	.zero		1
	.type		_ZN34_INTERNAL_f7308429_4_k_cu_d4da56814cuda3std6ranges3__45__cpo4swapE,@object
	.size		_ZN34_INTERNAL_f7308429_4_k_cu_d4da56814cuda3std6ranges3__45__cpo4swapE,(.L_7 - _ZN34_INTERNAL_f7308429_4_k_cu_d4da56814cuda3std6ranges3__45__cpo4swapE)
_ZN34_INTERNAL_f7308429_4_k_cu_d4da56814cuda3std6ranges3__45__cpo4swapE:
	.zero		1
.L_7:


//--------------------- .nv.shared._Z7reduce5PfS_j --------------------------
	.section	.nv.shared._Z7reduce5PfS_j,"aw",@nobits
	.sectionflags	@""
	.align	4
.nv.shared._Z7reduce5PfS_j:
	.zero		5120


//--------------------- .nv.shared._Z7reduce4PfS_j --------------------------
	.section	.nv.shared._Z7reduce4PfS_j,"aw",@nobits
	.sectionflags	@""
	.align	4
.nv.shared._Z7reduce4PfS_j:
	.zero		5120


//--------------------- .nv.shared._Z7reduce3PfS_j --------------------------
	.section	.nv.shared._Z7reduce3PfS_j,"aw",@nobits
	.sectionflags	@""
	.align	4
.nv.shared._Z7reduce3PfS_j:
	.zero		5120


//--------------------- .nv.constant0._Z7reduce6PfS_jb --------------------------
	.section	.nv.constant0._Z7reduce6PfS_jb,"a",@progbits
	.sectionflags	@""
	.align	4
.nv.constant0._Z7reduce6PfS_jb:
	.zero		917


//--------------------- .nv.constant0._Z7reduce5PfS_j --------------------------
	.section	.nv.constant0._Z7reduce5PfS_j,"a",@progbits
	.sectionflags	@""
	.align	4
.nv.constant0._Z7reduce5PfS_j:
	.zero		916


//--------------------- .nv.constant0._Z7reduce4PfS_j --------------------------
	.section	.nv.constant0._Z7reduce4PfS_j,"a",@progbits
	.sectionflags	@""
	.align	4
.nv.constant0._Z7reduce4PfS_j:
	.zero		916


//--------------------- .nv.constant0._Z7reduce3PfS_j --------------------------
	.section	.nv.constant0._Z7reduce3PfS_j,"a",@progbits
	.sectionflags	@""
	.align	4
.nv.constant0._Z7reduce3PfS_j:
	.zero		916


//--------------------- SYMBOLS --------------------------

	.type		.nv.reservedSmem.offset0,@object
	.size		.nv.reservedSmem.offset0,0x4
	.type		.nv.reservedSmem.cap,@object
	.size		.nv.reservedSmem.cap,0x4
